//
// Generated by NVIDIA NVVM Compiler
//
// Compiler Build ID: CL-36424714
// Cuda compilation tools, release 13.0, V13.0.88
// Based on NVVM 20.0.0
//

.version 9.0
.target sm_100
.address_size 64

	// .globl	_Z14simpleMultiplyPfS_S_i
// _ZZ17coalescedMultiplyPfS_S_iE5aTile has been demoted
// _ZZ16sharedABMultiplyPfS_S_iE5aTile has been demoted
// _ZZ16sharedABMultiplyPfS_S_iE5bTile has been demoted

.visible .entry _Z14simpleMultiplyPfS_S_i(
	.param .u64 .ptr .align 1 _Z14simpleMultiplyPfS_S_i_param_0,
	.param .u64 .ptr .align 1 _Z14simpleMultiplyPfS_S_i_param_1,
	.param .u64 .ptr .align 1 _Z14simpleMultiplyPfS_S_i_param_2,
	.param .u32 _Z14simpleMultiplyPfS_S_i_param_3
)
{
	.reg .b32 	%r<12>;
	.reg .b32 	%f<97>;
	.reg .b64 	%rd<45>;

	ld.param.u64 	%rd1, [_Z14simpleMultiplyPfS_S_i_param_0];
	ld.param.u64 	%rd2, [_Z14simpleMultiplyPfS_S_i_param_1];
	ld.param.u64 	%rd3, [_Z14simpleMultiplyPfS_S_i_param_2];
	ld.param.u32 	%r1, [_Z14simpleMultiplyPfS_S_i_param_3];
	mov.u32 	%r2, %ctaid.y;
	mov.u32 	%r3, %ntid.y;
	mov.u32 	%r4, %tid.y;
	mad.lo.s32 	%r5, %r2, %r3, %r4;
	mov.u32 	%r6, %ctaid.x;
	mov.u32 	%r7, %ntid.x;
	mov.u32 	%r8, %tid.x;
	mad.lo.s32 	%r9, %r6, %r7, %r8;
	shl.b32 	%r10, %r5, 5;
	cvta.to.global.u64 	%rd4, %rd1;
	cvta.to.global.u64 	%rd5, %rd2;
	mul.wide.u32 	%rd6, %r10, 4;
	add.s64 	%rd7, %rd4, %rd6;
	ld.global.f32 	%f1, [%rd7];
	mul.wide.s32 	%rd8, %r9, 4;
	add.s64 	%rd9, %rd5, %rd8;
	ld.global.f32 	%f2, [%rd9];
	fma.rn.f32 	%f3, %f1, %f2, 0f00000000;
	ld.global.f32 	%f4, [%rd7+4];
	mul.wide.s32 	%rd10, %r1, 4;
	add.s64 	%rd11, %rd9, %rd10;
	ld.global.f32 	%f5, [%rd11];
	fma.rn.f32 	%f6, %f4, %f5, %f3;
	ld.global.f32 	%f7, [%rd7+8];
	add.s64 	%rd12, %rd11, %rd10;
	ld.global.f32 	%f8, [%rd12];
	fma.rn.f32 	%f9, %f7, %f8, %f6;
	ld.global.f32 	%f10, [%rd7+12];
	add.s64 	%rd13, %rd12, %rd10;
	ld.global.f32 	%f11, [%rd13];
	fma.rn.f32 	%f12, %f10, %f11, %f9;
	ld.global.f32 	%f13, [%rd7+16];
	add.s64 	%rd14, %rd13, %rd10;
	ld.global.f32 	%f14, [%rd14];
	fma.rn.f32 	%f15, %f13, %f14, %f12;
	ld.global.f32 	%f16, [%rd7+20];
	add.s64 	%rd15, %rd14, %rd10;
	ld.global.f32 	%f17, [%rd15];
	fma.rn.f32 	%f18, %f16, %f17, %f15;
	ld.global.f32 	%f19, [%rd7+24];
	add.s64 	%rd16, %rd15, %rd10;
	ld.global.f32 	%f20, [%rd16];
	fma.rn.f32 	%f21, %f19, %f20, %f18;
	ld.global.f32 	%f22, [%rd7+28];
	add.s64 	%rd17, %rd16, %rd10;
	ld.global.f32 	%f23, [%rd17];
	fma.rn.f32 	%f24, %f22, %f23, %f21;
	ld.global.f32 	%f25, [%rd7+32];
	add.s64 	%rd18, %rd17, %rd10;
	ld.global.f32 	%f26, [%rd18];
	fma.rn.f32 	%f27, %f25, %f26, %f24;
	ld.global.f32 	%f28, [%rd7+36];
	add.s64 	%rd19, %rd18, %rd10;
	ld.global.f32 	%f29, [%rd19];
	fma.rn.f32 	%f30, %f28, %f29, %f27;
	ld.global.f32 	%f31, [%rd7+40];
	add.s64 	%rd20, %rd19, %rd10;
	ld.global.f32 	%f32, [%rd20];
	fma.rn.f32 	%f33, %f31, %f32, %f30;
	ld.global.f32 	%f34, [%rd7+44];
	add.s64 	%rd21, %rd20, %rd10;
	ld.global.f32 	%f35, [%rd21];
	fma.rn.f32 	%f36, %f34, %f35, %f33;
	ld.global.f32 	%f37, [%rd7+48];
	add.s64 	%rd22, %rd21, %rd10;
	ld.global.f32 	%f38, [%rd22];
	fma.rn.f32 	%f39, %f37, %f38, %f36;
	ld.global.f32 	%f40, [%rd7+52];
	add.s64 	%rd23, %rd22, %rd10;
	ld.global.f32 	%f41, [%rd23];
	fma.rn.f32 	%f42, %f40, %f41, %f39;
	ld.global.f32 	%f43, [%rd7+56];
	add.s64 	%rd24, %rd23, %rd10;
	ld.global.f32 	%f44, [%rd24];
	fma.rn.f32 	%f45, %f43, %f44, %f42;
	ld.global.f32 	%f46, [%rd7+60];
	add.s64 	%rd25, %rd24, %rd10;
	ld.global.f32 	%f47, [%rd25];
	fma.rn.f32 	%f48, %f46, %f47, %f45;
	ld.global.f32 	%f49, [%rd7+64];
	add.s64 	%rd26, %rd25, %rd10;
	ld.global.f32 	%f50, [%rd26];
	fma.rn.f32 	%f51, %f49, %f50, %f48;
	ld.global.f32 	%f52, [%rd7+68];
	add.s64 	%rd27, %rd26, %rd10;
	ld.global.f32 	%f53, [%rd27];
	fma.rn.f32 	%f54, %f52, %f53, %f51;
	ld.global.f32 	%f55, [%rd7+72];
	add.s64 	%rd28, %rd27, %rd10;
	ld.global.f32 	%f56, [%rd28];
	fma.rn.f32 	%f57, %f55, %f56, %f54;
	ld.global.f32 	%f58, [%rd7+76];
	add.s64 	%rd29, %rd28, %rd10;
	ld.global.f32 	%f59, [%rd29];
	fma.rn.f32 	%f60, %f58, %f59, %f57;
	ld.global.f32 	%f61, [%rd7+80];
	add.s64 	%rd30, %rd29, %rd10;
	ld.global.f32 	%f62, [%rd30];
	fma.rn.f32 	%f63, %f61, %f62, %f60;
	ld.global.f32 	%f64, [%rd7+84];
	add.s64 	%rd31, %rd30, %rd10;
	ld.global.f32 	%f65, [%rd31];
	fma.rn.f32 	%f66, %f64, %f65, %f63;
	ld.global.f32 	%f67, [%rd7+88];
	add.s64 	%rd32, %rd31, %rd10;
	ld.global.f32 	%f68, [%rd32];
	fma.rn.f32 	%f69, %f67, %f68, %f66;
	ld.global.f32 	%f70, [%rd7+92];
	add.s64 	%rd33, %rd32, %rd10;
	ld.global.f32 	%f71, [%rd33];
	fma.rn.f32 	%f72, %f70, %f71, %f69;
	ld.global.f32 	%f73, [%rd7+96];
	add.s64 	%rd34, %rd33, %rd10;
	ld.global.f32 	%f74, [%rd34];
	fma.rn.f32 	%f75, %f73, %f74, %f72;
	ld.global.f32 	%f76, [%rd7+100];
	add.s64 	%rd35, %rd34, %rd10;
	ld.global.f32 	%f77, [%rd35];
	fma.rn.f32 	%f78, %f76, %f77, %f75;
	ld.global.f32 	%f79, [%rd7+104];
	add.s64 	%rd36, %rd35, %rd10;
	ld.global.f32 	%f80, [%rd36];
	fma.rn.f32 	%f81, %f79, %f80, %f78;
	ld.global.f32 	%f82, [%rd7+108];
	add.s64 	%rd37, %rd36, %rd10;
	ld.global.f32 	%f83, [%rd37];
	fma.rn.f32 	%f84, %f82, %f83, %f81;
	ld.global.f32 	%f85, [%rd7+112];
	add.s64 	%rd38, %rd37, %rd10;
	ld.global.f32 	%f86, [%rd38];
	fma.rn.f32 	%f87, %f85, %f86, %f84;
	ld.global.f32 	%f88, [%rd7+116];
	add.s64 	%rd39, %rd38, %rd10;
	ld.global.f32 	%f89, [%rd39];
	fma.rn.f32 	%f90, %f88, %f89, %f87;
	ld.global.f32 	%f91, [%rd7+120];
	add.s64 	%rd40, %rd39, %rd10;
	ld.global.f32 	%f92, [%rd40];
	fma.rn.f32 	%f93, %f91, %f92, %f90;
	ld.global.f32 	%f94, [%rd7+124];
	add.s64 	%rd41, %rd40, %rd10;
	ld.global.f32 	%f95, [%rd41];
	fma.rn.f32 	%f96, %f94, %f95, %f93;
	cvta.to.global.u64 	%rd42, %rd3;
	mad.lo.s32 	%r11, %r1, %r5, %r9;
	mul.wide.s32 	%rd43, %r11, 4;
	add.s64 	%rd44, %rd42, %rd43;
	st.global.f32 	[%rd44], %f96;
	ret;

}
	// .globl	_Z17coalescedMultiplyPfS_S_i
.visible .entry _Z17coalescedMultiplyPfS_S_i(
	.param .u64 .ptr .align 1 _Z17coalescedMultiplyPfS_S_i_param_0,
	.param .u64 .ptr .align 1 _Z17coalescedMultiplyPfS_S_i_param_1,
	.param .u64 .ptr .align 1 _Z17coalescedMultiplyPfS_S_i_param_2,
	.param .u32 _Z17coalescedMultiplyPfS_S_i_param_3
)
{
	.reg .b32 	%r<18>;
	.reg .b32 	%f<98>;
	.reg .b64 	%rd<45>;
	// demoted variable
	.shared .align 4 .b8 _ZZ17coalescedMultiplyPfS_S_iE5aTile[4096];
	ld.param.u64 	%rd1, [_Z17coalescedMultiplyPfS_S_i_param_0];
	ld.param.u64 	%rd2, [_Z17coalescedMultiplyPfS_S_i_param_1];
	ld.param.u64 	%rd3, [_Z17coalescedMultiplyPfS_S_i_param_2];
	ld.param.u32 	%r1, [_Z17coalescedMultiplyPfS_S_i_param_3];
	cvta.to.global.u64 	%rd4, %rd1;
	mov.u32 	%r2, %ctaid.y;
	mov.u32 	%r3, %ntid.y;
	mov.u32 	%r4, %tid.y;
	mad.lo.s32 	%r5, %r2, %r3, %r4;
	mov.u32 	%r6, %ctaid.x;
	mov.u32 	%r7, %ntid.x;
	mov.u32 	%r8, %tid.x;
	mad.lo.s32 	%r9, %r6, %r7, %r8;
	shl.b32 	%r10, %r5, 5;
	add.s32 	%r11, %r10, %r8;
	mul.wide.u32 	%rd5, %r11, 4;
	add.s64 	%rd6, %rd4, %rd5;
	ld.global.f32 	%f1, [%rd6];
	shl.b32 	%r12, %r4, 7;
	mov.u32 	%r13, _ZZ17coalescedMultiplyPfS_S_iE5aTile;
	add.s32 	%r14, %r13, %r12;
	shl.b32 	%r15, %r8, 2;
	add.s32 	%r16, %r14, %r15;
	st.shared.f32 	[%r16], %f1;
	bar.warp.sync 	-1;
	cvta.to.global.u64 	%rd7, %rd2;
	ld.shared.f32 	%f2, [%r14];
	mul.wide.s32 	%rd8, %r9, 4;
	add.s64 	%rd9, %rd7, %rd8;
	ld.global.f32 	%f3, [%rd9];
	fma.rn.f32 	%f4, %f2, %f3, 0f00000000;
	ld.shared.f32 	%f5, [%r14+4];
	mul.wide.s32 	%rd10, %r1, 4;
	add.s64 	%rd11, %rd9, %rd10;
	ld.global.f32 	%f6, [%rd11];
	fma.rn.f32 	%f7, %f5, %f6, %f4;
	ld.shared.f32 	%f8, [%r14+8];
	add.s64 	%rd12, %rd11, %rd10;
	ld.global.f32 	%f9, [%rd12];
	fma.rn.f32 	%f10, %f8, %f9, %f7;
	ld.shared.f32 	%f11, [%r14+12];
	add.s64 	%rd13, %rd12, %rd10;
	ld.global.f32 	%f12, [%rd13];
	fma.rn.f32 	%f13, %f11, %f12, %f10;
	ld.shared.f32 	%f14, [%r14+16];
	add.s64 	%rd14, %rd13, %rd10;
	ld.global.f32 	%f15, [%rd14];
	fma.rn.f32 	%f16, %f14, %f15, %f13;
	ld.shared.f32 	%f17, [%r14+20];
	add.s64 	%rd15, %rd14, %rd10;
	ld.global.f32 	%f18, [%rd15];
	fma.rn.f32 	%f19, %f17, %f18, %f16;
	ld.shared.f32 	%f20, [%r14+24];
	add.s64 	%rd16, %rd15, %rd10;
	ld.global.f32 	%f21, [%rd16];
	fma.rn.f32 	%f22, %f20, %f21, %f19;
	ld.shared.f32 	%f23, [%r14+28];
	add.s64 	%rd17, %rd16, %rd10;
	ld.global.f32 	%f24, [%rd17];
	fma.rn.f32 	%f25, %f23, %f24, %f22;
	ld.shared.f32 	%f26, [%r14+32];
	add.s64 	%rd18, %rd17, %rd10;
	ld.global.f32 	%f27, [%rd18];
	fma.rn.f32 	%f28, %f26, %f27, %f25;
	ld.shared.f32 	%f29, [%r14+36];
	add.s64 	%rd19, %rd18, %rd10;
	ld.global.f32 	%f30, [%rd19];
	fma.rn.f32 	%f31, %f29, %f30, %f28;
	ld.shared.f32 	%f32, [%r14+40];
	add.s64 	%rd20, %rd19, %rd10;
	ld.global.f32 	%f33, [%rd20];
	fma.rn.f32 	%f34, %f32, %f33, %f31;
	ld.shared.f32 	%f35, [%r14+44];
	add.s64 	%rd21, %rd20, %rd10;
	ld.global.f32 	%f36, [%rd21];
	fma.rn.f32 	%f37, %f35, %f36, %f34;
	ld.shared.f32 	%f38, [%r14+48];
	add.s64 	%rd22, %rd21, %rd10;
	ld.global.f32 	%f39, [%rd22];
	fma.rn.f32 	%f40, %f38, %f39, %f37;
	ld.shared.f32 	%f41, [%r14+52];
	add.s64 	%rd23, %rd22, %rd10;
	ld.global.f32 	%f42, [%rd23];
	fma.rn.f32 	%f43, %f41, %f42, %f40;
	ld.shared.f32 	%f44, [%r14+56];
	add.s64 	%rd24, %rd23, %rd10;
	ld.global.f32 	%f45, [%rd24];
	fma.rn.f32 	%f46, %f44, %f45, %f43;
	ld.shared.f32 	%f47, [%r14+60];
	add.s64 	%rd25, %rd24, %rd10;
	ld.global.f32 	%f48, [%rd25];
	fma.rn.f32 	%f49, %f47, %f48, %f46;
	ld.shared.f32 	%f50, [%r14+64];
	add.s64 	%rd26, %rd25, %rd10;
	ld.global.f32 	%f51, [%rd26];
	fma.rn.f32 	%f52, %f50, %f51, %f49;
	ld.shared.f32 	%f53, [%r14+68];
	add.s64 	%rd27, %rd26, %rd10;
	ld.global.f32 	%f54, [%rd27];
	fma.rn.f32 	%f55, %f53, %f54, %f52;
	ld.shared.f32 	%f56, [%r14+72];
	add.s64 	%rd28, %rd27, %rd10;
	ld.global.f32 	%f57, [%rd28];
	fma.rn.f32 	%f58, %f56, %f57, %f55;
	ld.shared.f32 	%f59, [%r14+76];
	add.s64 	%rd29, %rd28, %rd10;
	ld.global.f32 	%f60, [%rd29];
	fma.rn.f32 	%f61, %f59, %f60, %f58;
	ld.shared.f32 	%f62, [%r14+80];
	add.s64 	%rd30, %rd29, %rd10;
	ld.global.f32 	%f63, [%rd30];
	fma.rn.f32 	%f64, %f62, %f63, %f61;
	ld.shared.f32 	%f65, [%r14+84];
	add.s64 	%rd31, %rd30, %rd10;
	ld.global.f32 	%f66, [%rd31];
	fma.rn.f32 	%f67, %f65, %f66, %f64;
	ld.shared.f32 	%f68, [%r14+88];
	add.s64 	%rd32, %rd31, %rd10;
	ld.global.f32 	%f69, [%rd32];
	fma.rn.f32 	%f70, %f68, %f69, %f67;
	ld.shared.f32 	%f71, [%r14+92];
	add.s64 	%rd33, %rd32, %rd10;
	ld.global.f32 	%f72, [%rd33];
	fma.rn.f32 	%f73, %f71, %f72, %f70;
	ld.shared.f32 	%f74, [%r14+96];
	add.s64 	%rd34, %rd33, %rd10;
	ld.global.f32 	%f75, [%rd34];
	fma.rn.f32 	%f76, %f74, %f75, %f73;
	ld.shared.f32 	%f77, [%r14+100];
	add.s64 	%rd35, %rd34, %rd10;
	ld.global.f32 	%f78, [%rd35];
	fma.rn.f32 	%f79, %f77, %f78, %f76;
	ld.shared.f32 	%f80, [%r14+104];
	add.s64 	%rd36, %rd35, %rd10;
	ld.global.f32 	%f81, [%rd36];
	fma.rn.f32 	%f82, %f80, %f81, %f79;
	ld.shared.f32 	%f83, [%r14+108];
	add.s64 	%rd37, %rd36, %rd10;
	ld.global.f32 	%f84, [%rd37];
	fma.rn.f32 	%f85, %f83, %f84, %f82;
	ld.shared.f32 	%f86, [%r14+112];
	add.s64 	%rd38, %rd37, %rd10;
	ld.global.f32 	%f87, [%rd38];
	fma.rn.f32 	%f88, %f86, %f87, %f85;
	ld.shared.f32 	%f89, [%r14+116];
	add.s64 	%rd39, %rd38, %rd10;
	ld.global.f32 	%f90, [%rd39];
	fma.rn.f32 	%f91, %f89, %f90, %f88;
	ld.shared.f32 	%f92, [%r14+120];
	add.s64 	%rd40, %rd39, %rd10;
	ld.global.f32 	%f93, [%rd40];
	fma.rn.f32 	%f94, %f92, %f93, %f91;
	ld.shared.f32 	%f95, [%r14+124];
	add.s64 	%rd41, %rd40, %rd10;
	ld.global.f32 	%f96, [%rd41];
	fma.rn.f32 	%f97, %f95, %f96, %f94;
	cvta.to.global.u64 	%rd42, %rd3;
	mad.lo.s32 	%r17, %r1, %r5, %r9;
	mul.wide.s32 	%rd43, %r17, 4;
	add.s64 	%rd44, %rd42, %rd43;
	st.global.f32 	[%rd44], %f97;
	ret;

}
	// .globl	_Z16sharedABMultiplyPfS_S_i
.visible .entry _Z16sharedABMultiplyPfS_S_i(
	.param .u64 .ptr .align 1 _Z16sharedABMultiplyPfS_S_i_param_0,
	.param .u64 .ptr .align 1 _Z16sharedABMultiplyPfS_S_i_param_1,
	.param .u64 .ptr .align 1 _Z16sharedABMultiplyPfS_S_i_param_2,
	.param .u32 _Z16sharedABMultiplyPfS_S_i_param_3
)
{
	.reg .b32 	%r<22>;
	.reg .b32 	%f<99>;
	.reg .b64 	%rd<13>;
	// demoted variable
	.shared .align 4 .b8 _ZZ16sharedABMultiplyPfS_S_iE5aTile[4096];
	// demoted variable
	.shared .align 4 .b8 _ZZ16sharedABMultiplyPfS_S_iE5bTile[4096];
	ld.param.u64 	%rd1, [_Z16sharedABMultiplyPfS_S_i_param_0];
	ld.param.u64 	%rd2, [_Z16sharedABMultiplyPfS_S_i_param_1];
	ld.param.u64 	%rd3, [_Z16sharedABMultiplyPfS_S_i_param_2];
	ld.param.u32 	%r1, [_Z16sharedABMultiplyPfS_S_i_param_3];
	cvta.to.global.u64 	%rd4, %rd2;
	cvta.to.global.u64 	%rd5, %rd1;
	mov.u32 	%r2, %ctaid.y;
	mov.u32 	%r3, %ntid.y;
	mov.u32 	%r4, %tid.y;
	mad.lo.s32 	%r5, %r2, %r3, %r4;
	mov.u32 	%r6, %ctaid.x;
	mov.u32 	%r7, %ntid.x;
	mov.u32 	%r8, %tid.x;
	mad.lo.s32 	%r9, %r6, %r7, %r8;
	shl.b32 	%r10, %r5, 5;
	add.s32 	%r11, %r10, %r8;
	mul.wide.u32 	%rd6, %r11, 4;
	add.s64 	%rd7, %rd5, %rd6;
	ld.global.f32 	%f1, [%rd7];
	shl.b32 	%r12, %r4, 7;
	mov.u32 	%r13, _ZZ16sharedABMultiplyPfS_S_iE5aTile;
	add.s32 	%r14, %r13, %r12;
	shl.b32 	%r15, %r8, 2;
	add.s32 	%r16, %r14, %r15;
	st.shared.f32 	[%r16], %f1;
	mad.lo.s32 	%r17, %r1, %r4, %r9;
	mul.wide.u32 	%rd8, %r17, 4;
	add.s64 	%rd9, %rd4, %rd8;
	ld.global.f32 	%f2, [%rd9];
	mov.u32 	%r18, _ZZ16sharedABMultiplyPfS_S_iE5bTile;
	add.s32 	%r19, %r18, %r15;
	add.s32 	%r20, %r19, %r12;
	st.shared.f32 	[%r20], %f2;
	bar.sync 	0;
	ld.shared.f32 	%f3, [%r14];
	ld.shared.f32 	%f4, [%r19];
	fma.rn.f32 	%f5, %f3, %f4, 0f00000000;
	ld.shared.f32 	%f6, [%r14+4];
	ld.shared.f32 	%f7, [%r19+128];
	fma.rn.f32 	%f8, %f6, %f7, %f5;
	ld.shared.f32 	%f9, [%r14+8];
	ld.shared.f32 	%f10, [%r19+256];
	fma.rn.f32 	%f11, %f9, %f10, %f8;
	ld.shared.f32 	%f12, [%r14+12];
	ld.shared.f32 	%f13, [%r19+384];
	fma.rn.f32 	%f14, %f12, %f13, %f11;
	ld.shared.f32 	%f15, [%r14+16];
	ld.shared.f32 	%f16, [%r19+512];
	fma.rn.f32 	%f17, %f15, %f16, %f14;
	ld.shared.f32 	%f18, [%r14+20];
	ld.shared.f32 	%f19, [%r19+640];
	fma.rn.f32 	%f20, %f18, %f19, %f17;
	ld.shared.f32 	%f21, [%r14+24];
	ld.shared.f32 	%f22, [%r19+768];
	fma.rn.f32 	%f23, %f21, %f22, %f20;
	ld.shared.f32 	%f24, [%r14+28];
	ld.shared.f32 	%f25, [%r19+896];
	fma.rn.f32 	%f26, %f24, %f25, %f23;
	ld.shared.f32 	%f27, [%r14+32];
	ld.shared.f32 	%f28, [%r19+1024];
	fma.rn.f32 	%f29, %f27, %f28, %f26;
	ld.shared.f32 	%f30, [%r14+36];
	ld.shared.f32 	%f31, [%r19+1152];
	fma.rn.f32 	%f32, %f30, %f31, %f29;
	ld.shared.f32 	%f33, [%r14+40];
	ld.shared.f32 	%f34, [%r19+1280];
	fma.rn.f32 	%f35, %f33, %f34, %f32;
	ld.shared.f32 	%f36, [%r14+44];
	ld.shared.f32 	%f37, [%r19+1408];
	fma.rn.f32 	%f38, %f36, %f37, %f35;
	ld.shared.f32 	%f39, [%r14+48];
	ld.shared.f32 	%f40, [%r19+1536];
	fma.rn.f32 	%f41, %f39, %f40, %f38;
	ld.shared.f32 	%f42, [%r14+52];
	ld.shared.f32 	%f43, [%r19+1664];
	fma.rn.f32 	%f44, %f42, %f43, %f41;
	ld.shared.f32 	%f45, [%r14+56];
	ld.shared.f32 	%f46, [%r19+1792];
	fma.rn.f32 	%f47, %f45, %f46, %f44;
	ld.shared.f32 	%f48, [%r14+60];
	ld.shared.f32 	%f49, [%r19+1920];
	fma.rn.f32 	%f50, %f48, %f49, %f47;
	ld.shared.f32 	%f51, [%r14+64];
	ld.shared.f32 	%f52, [%r19+2048];
	fma.rn.f32 	%f53, %f51, %f52, %f50;
	ld.shared.f32 	%f54, [%r14+68];
	ld.shared.f32 	%f55, [%r19+2176];
	fma.rn.f32 	%f56, %f54, %f55, %f53;
	ld.shared.f32 	%f57, [%r14+72];
	ld.shared.f32 	%f58, [%r19+2304];
	fma.rn.f32 	%f59, %f57, %f58, %f56;
	ld.shared.f32 	%f60, [%r14+76];
	ld.shared.f32 	%f61, [%r19+2432];
	fma.rn.f32 	%f62, %f60, %f61, %f59;
	ld.shared.f32 	%f63, [%r14+80];
	ld.shared.f32 	%f64, [%r19+2560];
	fma.rn.f32 	%f65, %f63, %f64, %f62;
	ld.shared.f32 	%f66, [%r14+84];
	ld.shared.f32 	%f67, [%r19+2688];
	fma.rn.f32 	%f68, %f66, %f67, %f65;
	ld.shared.f32 	%f69, [%r14+88];
	ld.shared.f32 	%f70, [%r19+2816];
	fma.rn.f32 	%f71, %f69, %f70, %f68;
	ld.shared.f32 	%f72, [%r14+92];
	ld.shared.f32 	%f73, [%r19+2944];
	fma.rn.f32 	%f74, %f72, %f73, %f71;
	ld.shared.f32 	%f75, [%r14+96];
	ld.shared.f32 	%f76, [%r19+3072];
	fma.rn.f32 	%f77, %f75, %f76, %f74;
	ld.shared.f32 	%f78, [%r14+100];
	ld.shared.f32 	%f79, [%r19+3200];
	fma.rn.f32 	%f80, %f78, %f79, %f77;
	ld.shared.f32 	%f81, [%r14+104];
	ld.shared.f32 	%f82, [%r19+3328];
	fma.rn.f32 	%f83, %f81, %f82, %f80;
	ld.shared.f32 	%f84, [%r14+108];
	ld.shared.f32 	%f85, [%r19+3456];
	fma.rn.f32 	%f86, %f84, %f85, %f83;
	ld.shared.f32 	%f87, [%r14+112];
	ld.shared.f32 	%f88, [%r19+3584];
	fma.rn.f32 	%f89, %f87, %f88, %f86;
	ld.shared.f32 	%f90, [%r14+116];
	ld.shared.f32 	%f91, [%r19+3712];
	fma.rn.f32 	%f92, %f90, %f91, %f89;
	ld.shared.f32 	%f93, [%r14+120];
	ld.shared.f32 	%f94, [%r19+3840];
	fma.rn.f32 	%f95, %f93, %f94, %f92;
	ld.shared.f32 	%f96, [%r14+124];
	ld.shared.f32 	%f97, [%r19+3968];
	fma.rn.f32 	%f98, %f96, %f97, %f95;
	cvta.to.global.u64 	%rd10, %rd3;
	mad.lo.s32 	%r21, %r1, %r5, %r9;
	mul.wide.s32 	%rd11, %r21, 4;
	add.s64 	%rd12, %rd10, %rd11;
	st.global.f32 	[%rd12], %f98;
	ret;

}


// ===== COMPILED SASS (sm_100) =====

	.target	sm_100

	.elftype	@"ET_EXEC"


//--------------------- .note.nv.tkinfo           --------------------------
	.section	.note.nv.tkinfo,"",@"SHT_NOTE"
	.sectionflags	@"SHF_NOTE_NV_TKINFO"
	.tkinfo
        /*0018*/ 	.word	0x00000002
        /*0030*/ 	.string	""
        /*0030*/ 	.string	"ptxas"
        /*0030*/ 	.string	"Cuda compilation tools, release 13.0, V13.0.88"
        /*0030*/ 	.string	"Build cuda_13.0.r13.0/compiler.36424714_0"
        /*0030*/ 	.string	"-arch sm_100 -m 64 "



//--------------------- .note.nv.cuinfo           --------------------------
	.section	.note.nv.cuinfo,"",@"SHT_NOTE"
	.sectionflags	@"SHF_NOTE_NV_CUINFO"
        /*0018*/ 	.short	0x0002
        /*001a*/ 	.short	0x0064
        /*001c*/ 	.short	0x0082
	.zero		2


//--------------------- .nv.info                  --------------------------
	.section	.nv.info,"",@"SHT_CUDA_INFO"
	.align	4


	//----- nvinfo : EIATTR_REGCOUNT
	.align		4
        /*0000*/ 	.byte	0x04, 0x2f
        /*0002*/ 	.short	(.L_1 - .L_0)
	.align		4
.L_0:
        /*0004*/ 	.word	index@(_Z14simpleMultiplyPfS_S_i)
        /*0008*/ 	.word	0x00000020


	//----- nvinfo : EIATTR_FRAME_SIZE
	.align		4
.L_1:
        /*000c*/ 	.byte	0x04, 0x11
        /*000e*/ 	.short	(.L_3 - .L_2)
	.align		4
.L_2:
        /*0010*/ 	.word	index@(_Z14simpleMultiplyPfS_S_i)
        /*0014*/ 	.word	0x00000000


	//----- nvinfo : EIATTR_REGCOUNT
	.align		4
.L_3:
        /*0018*/ 	.byte	0x04, 0x2f
        /*001a*/ 	.short	(.L_5 - .L_4)
	.align		4
.L_4:
        /*001c*/ 	.word	index@(_Z17coalescedMultiplyPfS_S_i)
        /*0020*/ 	.word	0x00000028


	//----- nvinfo : EIATTR_FRAME_SIZE
	.align		4
.L_5:
        /*0024*/ 	.byte	0x04, 0x11
        /*0026*/ 	.short	(.L_7 - .L_6)
	.align		4
.L_6:
        /*0028*/ 	.word	index@(_Z17coalescedMultiplyPfS_S_i)
        /*002c*/ 	.word	0x00000000


	//----- nvinfo : EIATTR_REGCOUNT
	.align		4
.L_7:
        /*0030*/ 	.byte	0x04, 0x2f
        /*0032*/ 	.short	(.L_9 - .L_8)
	.align		4
.L_8:
        /*0034*/ 	.word	index@(_Z16sharedABMultiplyPfS_S_i)
        /*0038*/ 	.word	0x00000020


	//----- nvinfo : EIATTR_FRAME_SIZE
	.align		4
.L_9:
        /*003c*/ 	.byte	0x04, 0x11
        /*003e*/ 	.short	(.L_11 - .L_10)
	.align		4
.L_10:
        /*0040*/ 	.word	index@(_Z16sharedABMultiplyPfS_S_i)
        /*0044*/ 	.word	0x00000000


	//----- nvinfo : EIATTR_MIN_STACK_SIZE
	.align		4
.L_11:
        /*0048*/ 	.byte	0x04, 0x12
        /*004a*/ 	.short	(.L_13 - .L_12)
	.align		4
.L_12:
        /*004c*/ 	.word	index@(_Z16sharedABMultiplyPfS_S_i)
        /*0050*/ 	.word	0x00000000


	//----- nvinfo : EIATTR_MIN_STACK_SIZE
	.align		4
.L_13:
        /*0054*/ 	.byte	0x04, 0x12
        /*0056*/ 	.short	(.L_15 - .L_14)
	.align		4
.L_14:
        /*0058*/ 	.word	index@(_Z17coalescedMultiplyPfS_S_i)
        /*005c*/ 	.word	0x00000000


	//----- nvinfo : EIATTR_MIN_STACK_SIZE
	.align		4
.L_15:
        /*0060*/ 	.byte	0x04, 0x12
        /*0062*/ 	.short	(.L_17 - .L_16)
	.align		4
.L_16:
        /*0064*/ 	.word	index@(_Z14simpleMultiplyPfS_S_i)
        /*0068*/ 	.word	0x00000000
.L_17:


//--------------------- .nv.compat                --------------------------
	.section	.nv.compat,"",@"SHT_CUDA_COMPAT_INFO"
	.align	4
        /*0000*/ 	.byte	0x02, 0x09, 0x00, 0x00, 0x02, 0x02, 0x01, 0x00, 0x02, 0x05, 0x05, 0x00, 0x03, 0x07, 0x01, 0x01
        /*0010*/ 	.byte	0x02, 0x03, 0x00, 0x00, 0x02, 0x06, 0x01, 0x00, 0x04, 0x0b, 0x08, 0x00, 0x09, 0x00, 0x00, 0x00
        /*0020*/ 	.byte	0x00, 0x00, 0x00, 0x00


//--------------------- .nv.info._Z16sharedABMultiplyPfS_S_i --------------------------
	.section	.nv.info._Z16sharedABMultiplyPfS_S_i,"",@"SHT_CUDA_INFO"
	.sectionflags	@""
	.align	4


	//----- nvinfo : EIATTR_CUDA_API_VERSION
	.align		4
        /*0000*/ 	.byte	0x04, 0x37
        /*0002*/ 	.short	(.L_19 - .L_18)
.L_18:
        /*0004*/ 	.word	0x00000082


	//----- nvinfo : EIATTR_KPARAM_INFO
	.align		4
.L_19:
        /*0008*/ 	.byte	0x04, 0x17
        /*000a*/ 	.short	(.L_21 - .L_20)
.L_20:
        /*000c*/ 	.word	0x00000000
        /*0010*/ 	.short	0x0003
        /*0012*/ 	.short	0x0018
        /*0014*/ 	.byte	0x00, 0xf0, 0x11, 0x00


	//----- nvinfo : EIATTR_KPARAM_INFO
	.align		4
.L_21:
        /*0018*/ 	.byte	0x04, 0x17
        /*001a*/ 	.short	(.L_23 - .L_22)
.L_22:
        /*001c*/ 	.word	0x00000000
        /*0020*/ 	.short	0x0002
        /*0022*/ 	.short	0x0010
        /*0024*/ 	.byte	0x00, 0xf5, 0x21, 0x00


	//----- nvinfo : EIATTR_KPARAM_INFO
	.align		4
.L_23:
        /*0028*/ 	.byte	0x04, 0x17
        /*002a*/ 	.short	(.L_25 - .L_24)
.L_24:
        /*002c*/ 	.word	0x00000000
        /*0030*/ 	.short	0x0001
        /*0032*/ 	.short	0x0008
        /*0034*/ 	.byte	0x00, 0xf5, 0x21, 0x00


	//----- nvinfo : EIATTR_KPARAM_INFO
	.align		4
.L_25:
        /*0038*/ 	.byte	0x04, 0x17
        /*003a*/ 	.short	(.L_27 - .L_26)
.L_26:
        /*003c*/ 	.word	0x00000000
        /*0040*/ 	.short	0x0000
        /*0042*/ 	.short	0x0000
        /*0044*/ 	.byte	0x00, 0xf5, 0x21, 0x00


	//----- nvinfo : EIATTR_SPARSE_MMA_MASK
	.align		4
.L_27:
        /*0048*/ 	.byte	0x03, 0x50
        /*004a*/ 	.short	0x0000


	//----- nvinfo : EIATTR_MAXREG_COUNT
	.align		4
        /*004c*/ 	.byte	0x03, 0x1b
        /*004e*/ 	.short	0x00ff


	//----- nvinfo : EIATTR_NUM_BARRIERS
	.align		4
        /*0050*/ 	.byte	0x02, 0x4c
        /*0052*/ 	.byte	0x01
	.zero		1


	//----- nvinfo : EIATTR_MERCURY_ISA_VERSION
	.align		4
        /*0054*/ 	.byte	0x03, 0x5f
        /*0056*/ 	.short	0x0101


	//----- nvinfo : EIATTR_VRC_CTA_INIT_COUNT
	.align		4
        /*0058*/ 	.byte	0x02, 0x4a
	.zero		1
	.zero		1


	//----- nvinfo : EIATTR_EXIT_INSTR_OFFSETS
	.align		4
        /*005c*/ 	.byte	0x04, 0x1c
        /*005e*/ 	.short	(.L_29 - .L_28)


	//   ....[0]....
.L_28:
        /*0060*/ 	.word	0x000006b0


	//----- nvinfo : EIATTR_CBANK_PARAM_SIZE
	.align		4
.L_29:
        /*0064*/ 	.byte	0x03, 0x19
        /*0066*/ 	.short	0x001c


	//----- nvinfo : EIATTR_PARAM_CBANK
	.align		4
        /*0068*/ 	.byte	0x04, 0x0a
        /*006a*/ 	.short	(.L_31 - .L_30)
	.align		4
.L_30:
        /*006c*/ 	.word	index@(.nv.constant0._Z16sharedABMultiplyPfS_S_i)
        /*0070*/ 	.short	0x0380
        /*0072*/ 	.short	0x001c


	//----- nvinfo : EIATTR_SW_WAR
	.align		4
.L_31:
        /*0074*/ 	.byte	0x04, 0x36
        /*0076*/ 	.short	(.L_33 - .L_32)
.L_32:
        /*0078*/ 	.word	0x00000008
.L_33:


//--------------------- .nv.info._Z17coalescedMultiplyPfS_S_i --------------------------
	.section	.nv.info._Z17coalescedMultiplyPfS_S_i,"",@"SHT_CUDA_INFO"
	.sectionflags	@""
	.align	4


	//----- nvinfo : EIATTR_CUDA_API_VERSION
	.align		4
        /*0000*/ 	.byte	0x04, 0x37
        /*0002*/ 	.short	(.L_35 - .L_34)
.L_34:
        /*0004*/ 	.word	0x00000082


	//----- nvinfo : EIATTR_KPARAM_INFO
	.align		4
.L_35:
        /*0008*/ 	.byte	0x04, 0x17
        /*000a*/ 	.short	(.L_37 - .L_36)
.L_36:
        /*000c*/ 	.word	0x00000000
        /*0010*/ 	.short	0x0003
        /*0012*/ 	.short	0x0018
        /*0014*/ 	.byte	0x00, 0xf0, 0x11, 0x00


	//----- nvinfo : EIATTR_KPARAM_INFO
	.align		4
.L_37:
        /*0018*/ 	.byte	0x04, 0x17
        /*001a*/ 	.short	(.L_39 - .L_38)
.L_38:
        /*001c*/ 	.word	0x00000000
        /*0020*/ 	.short	0x0002
        /*0022*/ 	.short	0x0010
        /*0024*/ 	.byte	0x00, 0xf5, 0x21, 0x00


	//----- nvinfo : EIATTR_KPARAM_INFO
	.align		4
.L_39:
        /*0028*/ 	.byte	0x04, 0x17
        /*002a*/ 	.short	(.L_41 - .L_40)
.L_40:
        /*002c*/ 	.word	0x00000000
        /*0030*/ 	.short	0x0001
        /*0032*/ 	.short	0x0008
        /*0034*/ 	.byte	0x00, 0xf5, 0x21, 0x00


	//----- nvinfo : EIATTR_KPARAM_INFO
	.align		4
.L_41:
        /*0038*/ 	.byte	0x04, 0x17
        /*003a*/ 	.short	(.L_43 - .L_42)
.L_42:
        /*003c*/ 	.word	0x00000000
        /*0040*/ 	.short	0x0000
        /*0042*/ 	.short	0x0000
        /*0044*/ 	.byte	0x00, 0xf5, 0x21, 0x00


	//----- nvinfo : EIATTR_SPARSE_MMA_MASK
	.align		4
.L_43:
        /*0048*/ 	.byte	0x03, 0x50
        /*004a*/ 	.short	0x0000


	//----- nvinfo : EIATTR_MAXREG_COUNT
	.align		4
        /*004c*/ 	.byte	0x03, 0x1b
        /*004e*/ 	.short	0x00ff


	//----- nvinfo : EIATTR_MERCURY_ISA_VERSION
	.align		4
        /*0050*/ 	.byte	0x03, 0x5f
        /*0052*/ 	.short	0x0101


	//----- nvinfo : EIATTR_COOP_GROUP_MASK_REGIDS
	.align		4
        /*0054*/ 	.byte	0x04, 0x29
        /*0056*/ 	.short	(.L_45 - .L_44)


	//   ....[0]....
.L_44:
        /*0058*/ 	.word	0xffffffff


	//----- nvinfo : EIATTR_COOP_GROUP_INSTR_OFFSETS
	.align		4
.L_45:
        /*005c*/ 	.byte	0x04, 0x28
        /*005e*/ 	.short	(.L_47 - .L_46)


	//   ....[0]....
.L_46:
        /*0060*/ 	.word	0x000001e0


	//----- nvinfo : EIATTR_VRC_CTA_INIT_COUNT
	.align		4
.L_47:
        /*0064*/ 	.byte	0x02, 0x4a
	.zero		1
	.zero		1


	//----- nvinfo : EIATTR_EXIT_INSTR_OFFSETS
	.align		4
        /*0068*/ 	.byte	0x04, 0x1c
        /*006a*/ 	.short	(.L_49 - .L_48)


	//   ....[0]....
.L_48:
        /*006c*/ 	.word	0x00000830


	//----- nvinfo : EIATTR_CBANK_PARAM_SIZE
	.align		4
.L_49:
        /*0070*/ 	.byte	0x03, 0x19
        /*0072*/ 	.short	0x001c


	//----- nvinfo : EIATTR_PARAM_CBANK
	.align		4
        /*0074*/ 	.byte	0x04, 0x0a
        /*0076*/ 	.short	(.L_51 - .L_50)
	.align		4
.L_50:
        /*0078*/ 	.word	index@(.nv.constant0._Z17coalescedMultiplyPfS_S_i)
        /*007c*/ 	.short	0x0380
        /*007e*/ 	.short	0x001c


	//----- nvinfo : EIATTR_SW_WAR
	.align		4
.L_51:
        /*0080*/ 	.byte	0x04, 0x36
        /*0082*/ 	.short	(.L_53 - .L_52)
.L_52:
        /*0084*/ 	.word	0x00000008
.L_53:


//--------------------- .nv.info._Z14simpleMultiplyPfS_S_i --------------------------
	.section	.nv.info._Z14simpleMultiplyPfS_S_i,"",@"SHT_CUDA_INFO"
	.sectionflags	@""
	.align	4


	//----- nvinfo : EIATTR_CUDA_API_VERSION
	.align		4
        /*0000*/ 	.byte	0x04, 0x37
        /*0002*/ 	.short	(.L_55 - .L_54)
.L_54:
        /*0004*/ 	.word	0x00000082


	//----- nvinfo : EIATTR_KPARAM_INFO
	.align		4
.L_55:
        /*0008*/ 	.byte	0x04, 0x17
        /*000a*/ 	.short	(.L_57 - .L_56)
.L_56:
        /*000c*/ 	.word	0x00000000
        /*0010*/ 	.short	0x0003
        /*0012*/ 	.short	0x0018
        /*0014*/ 	.byte	0x00, 0xf0, 0x11, 0x00


	//----- nvinfo : EIATTR_KPARAM_INFO
	.align		4
.L_57:
        /*0018*/ 	.byte	0x04, 0x17
        /*001a*/ 	.short	(.L_59 - .L_58)
.L_58:
        /*001c*/ 	.word	0x00000000
        /*0020*/ 	.short	0x0002
        /*0022*/ 	.short	0x0010
        /*0024*/ 	.byte	0x00, 0xf5, 0x21, 0x00


	//----- nvinfo : EIATTR_KPARAM_INFO
	.align		4
.L_59:
        /*0028*/ 	.byte	0x04, 0x17
        /*002a*/ 	.short	(.L_61 - .L_60)
.L_60:
        /*002c*/ 	.word	0x00000000
        /*0030*/ 	.short	0x0001
        /*0032*/ 	.short	0x0008
        /*0034*/ 	.byte	0x00, 0xf5, 0x21, 0x00


	//----- nvinfo : EIATTR_KPARAM_INFO
	.align		4
.L_61:
        /*0038*/ 	.byte	0x04, 0x17
        /*003a*/ 	.short	(.L_63 - .L_62)
.L_62:
        /*003c*/ 	.word	0x00000000
        /*0040*/ 	.short	0x0000
        /*0042*/ 	.short	0x0000
        /*0044*/ 	.byte	0x00, 0xf5, 0x21, 0x00


	//----- nvinfo : EIATTR_SPARSE_MMA_MASK
	.align		4
.L_63:
        /*0048*/ 	.byte	0x03, 0x50
        /*004a*/ 	.short	0x0000


	//----- nvinfo : EIATTR_MAXREG_COUNT
	.align		4
        /*004c*/ 	.byte	0x03, 0x1b
        /*004e*/ 	.short	0x00ff


	//----- nvinfo : EIATTR_MERCURY_ISA_VERSION
	.align		4
        /*0050*/ 	.byte	0x03, 0x5f
        /*0052*/ 	.short	0x0101


	//----- nvinfo : EIATTR_VRC_CTA_INIT_COUNT
	.align		4
        /*0054*/ 	.byte	0x02, 0x4a
	.zero		1
	.zero		1


	//----- nvinfo : EIATTR_EXIT_INSTR_OFFSETS
	.align		4
        /*0058*/ 	.byte	0x04, 0x1c
        /*005a*/ 	.short	(.L_65 - .L_64)


	//   ....[0]....
.L_64:
        /*005c*/ 	.word	0x00000930


	//----- nvinfo : EIATTR_CBANK_PARAM_SIZE
	.align		4
.L_65:
        /*0060*/ 	.byte	0x03, 0x19
        /*0062*/ 	.short	0x001c


	//----- nvinfo : EIATTR_PARAM_CBANK
	.align		4
        /*0064*/ 	.byte	0x04, 0x0a
        /*0066*/ 	.short	(.L_67 - .L_66)
	.align		4
.L_66:
        /*0068*/ 	.word	index@(.nv.constant0._Z14simpleMultiplyPfS_S_i)
        /*006c*/ 	.short	0x0380
        /*006e*/ 	.short	0x001c


	//----- nvinfo : EIATTR_SW_WAR
	.align		4
.L_67:
        /*0070*/ 	.byte	0x04, 0x36
        /*0072*/ 	.short	(.L_69 - .L_68)
.L_68:
        /*0074*/ 	.word	0x00000008
.L_69:


//--------------------- .nv.callgraph             --------------------------
	.section	.nv.callgraph,"",@"SHT_CUDA_CALLGRAPH"
	.align	4
	.sectionentsize	8
	.align		4
        /*0000*/ 	.word	0x00000000
	.align		4
        /*0004*/ 	.word	0xffffffff
	.align		4
        /*0008*/ 	.word	0x00000000
	.align		4
        /*000c*/ 	.word	0xfffffffe
	.align		4
        /*0010*/ 	.word	0x00000000
	.align		4
        /*0014*/ 	.word	0xfffffffd
	.align		4
        /*0018*/ 	.word	0x00000000
	.align		4
        /*001c*/ 	.word	0xfffffffc


//--------------------- .text._Z16sharedABMultiplyPfS_S_i --------------------------
	.section	.text._Z16sharedABMultiplyPfS_S_i,"ax",@progbits
	.align	128
        .global         _Z16sharedABMultiplyPfS_S_i
        .type           _Z16sharedABMultiplyPfS_S_i,@function
        .size           _Z16sharedABMultiplyPfS_S_i,(.L_x_3 - _Z16sharedABMultiplyPfS_S_i)
        .other          _Z16sharedABMultiplyPfS_S_i,@"STO_CUDA_ENTRY STV_DEFAULT"
_Z16sharedABMultiplyPfS_S_i:
.text._Z16sharedABMultiplyPfS_S_i:
[----:B------:R-:W-:Y:S01]  /*0000*/  LDC R1, c[0x0][0x37c] ;  /* 0x0000df00ff017b82 */ /* 0x000fe20000000800 */
[----:B------:R-:W0:Y:S07]  /*0010*/  S2R R11, SR_TID.Y ;  /* 0x00000000000b7919 */ /* 0x000e2e0000002200 */
[----:B------:R-:W0:Y:S01]  /*0020*/  S2UR UR4, SR_CTAID.Y ;  /* 0x00000000000479c3 */ /* 0x000e220000002600 */
[----:B------:R-:W1:Y:S01]  /*0030*/  LDCU UR7, c[0x0][0x398] ;  /* 0x00007300ff0777ac */ /* 0x000e620008000800 */
[----:B------:R-:W2:Y:S01]  /*0040*/  S2R R12, SR_TID.X ;  /* 0x00000000000c7919 */ /* 0x000ea20000002100 */
[----:B------:R-:W3:Y:S05]  /*0050*/  LDCU.64 UR8, c[0x0][0x358] ;  /* 0x00006b00ff0877ac */ /* 0x000eea0008000a00 */
[----:B------:R-:W0:Y:S08]  /*0060*/  LDC R17, c[0x0][0x364] ;  /* 0x0000d900ff117b82 */ /* 0x000e300000000800 */
[----:B------:R-:W4:Y:S08]  /*0070*/  S2UR UR5, SR_CTAID.X ;  /* 0x00000000000579c3 */ /* 0x000f300000002500 */
[----:B------:R-:W4:Y:S08]  /*0080*/  LDC R2, c[0x0][0x360] ;  /* 0x0000d800ff027b82 */ /* 0x000f300000000800 */
[----:B------:R-:W5:Y:S01]  /*0090*/  LDC.64 R4, c[0x0][0x380] ;  /* 0x0000e000ff047b82 */ /* 0x000f620000000a00 */
[----:B0-----:R-:W-:-:S05]  /*00a0*/  IMAD R17, R17, UR4, R11 ;  /* 0x0000000411117c24 */ /* 0x001fca000f8e020b */
[----:B--2---:R-:W-:Y:S02]  /*00b0*/  LEA R3, R17, R12, 0x5 ;  /* 0x0000000c11037211 */ /* 0x004fe400078e28ff */
[----:B------:R-:W0:Y:S01]  /*00c0*/  LDC.64 R6, c[0x0][0x388] ;  /* 0x0000e200ff067b82 */ /* 0x000e220000000a00 */
[----:B----4-:R-:W-:-:S04]  /*00d0*/  IMAD R2, R2, UR5, R12 ;  /* 0x0000000502027c24 */ /* 0x010fc8000f8e020c */
[----:B-1----:R-:W-:Y:S02]  /*00e0*/  IMAD R9, R11, UR7, R2 ;  /* 0x000000070b097c24 */ /* 0x002fe4000f8e0202 */
[----:B-----5:R-:W-:-:S05]  /*00f0*/  IMAD.WIDE.U32 R4, R3, 0x4, R4 ;  /* 0x0000000403047825 */ /* 0x020fca00078e0004 */
[----:B---3--:R-:W2:Y:S01]  /*0100*/  LDG.E R8, desc[UR8][R4.64] ;  /* 0x0000000804087981 */ /* 0x008ea2000c1e1900 */
[----:B0-----:R-:W-:-:S05]  /*0110*/  IMAD.WIDE.U32 R6, R9, 0x4, R6 ;  /* 0x0000000409067825 */ /* 0x001fca00078e0006 */
[----:B------:R-:W3:Y:S01]  /*0120*/  LDG.E R10, desc[UR8][R6.64] ;  /* 0x00000008060a7981 */ /* 0x000ee2000c1e1900 */
[----:B------:R-:W0:Y:S01]  /*0130*/  S2UR UR6, SR_CgaCtaId ;  /* 0x00000000000679c3 */ /* 0x000e220000008800 */
[----:B------:R-:W-:Y:S02]  /*0140*/  UMOV UR4, 0x400 ;  /* 0x0000040000047882 */ /* 0x000fe40000000000 */
[----:B------:R-:W-:Y:S02]  /*0150*/  UIADD3 UR5, UPT, UPT, UR4, 0x1000, URZ ;  /* 0x0000100004057890 */ /* 0x000fe4000fffe0ff */
[----:B0-----:R-:W-:Y:S02]  /*0160*/  ULEA UR4, UR6, UR4, 0x18 ;  /* 0x0000000406047291 */ /* 0x001fe4000f8ec0ff */
[----:B------:R-:W-:-:S04]  /*0170*/  ULEA UR5, UR6, UR5, 0x18 ;  /* 0x0000000506057291 */ /* 0x000fc8000f8ec0ff */
[C---:B------:R-:W-:Y:S02]  /*0180*/  LEA R3, R11.reuse, UR4, 0x7 ;  /* 0x000000040b037c11 */ /* 0x040fe4000f8e38ff */
[C---:B------:R-:W-:Y:S02]  /*0190*/  LEA R0, R12.reuse, UR5, 0x2 ;  /* 0x000000050c007c11 */ /* 0x040fe4000f8e10ff */
[----:B------:R-:W-:Y:S02]  /*01a0*/  LEA R9, R12, R3, 0x2 ;  /* 0x000000030c097211 */ /* 0x000fe400078e10ff */
[----:B------:R-:W-:Y:S01]  /*01b0*/  LEA R11, R11, R0, 0x7 ;  /* 0x000000000b0b7211 */ /* 0x000fe200078e38ff */
[----:B------:R-:W-:Y:S02]  /*01c0*/  IMAD R17, R17, UR7, R2 ;  /* 0x0000000711117c24 */ /* 0x000fe4000f8e0202 */
[----:B--2---:R-:W-:Y:S04]  /*01d0*/  STS [R9], R8 ;  /* 0x0000000809007388 */ /* 0x004fe80000000800 */
[----:B---3--:R-:W-:Y:S01]  /*01e0*/  STS [R11], R10 ;  /* 0x0000000a0b007388 */ /* 0x008fe20000000800 */
[----:B------:R-:W-:Y:S06]  /*01f0*/  BAR.SYNC.DEFER_BLOCKING 0x0 ;  /* 0x0000000000007b1d */ /* 0x000fec0000010000 */
[----:B------:R-:W-:Y:S04]  /*0200*/  LDS R21, [R0] ;  /* 0x0000000000157984 */ /* 0x000fe80000000800 */
[----:B------:R-:W0:Y:S04]  /*0210*/  LDS.128 R4, [R3] ;  /* 0x0000000003047984 */ /* 0x000e280000000c00 */
[----:B------:R-:W1:Y:S04]  /*0220*/  LDS R27, [R0+0x80] ;  /* 0x00008000001b7984 */ /* 0x000e680000000800 */
[----:B------:R-:W2:Y:S04]  /*0230*/  LDS R24, [R0+0x100] ;  /* 0x0001000000187984 */ /* 0x000ea80000000800 */
[----:B------:R-:W3:Y:S04]  /*0240*/  LDS R16, [R0+0x180] ;  /* 0x0001800000107984 */ /* 0x000ee80000000800 */
[----:B------:R-:W-:Y:S04]  /*0250*/  LDS R23, [R0+0x200] ;  /* 0x0002000000177984 */ /* 0x000fe80000000800 */
[----:B------:R-:W4:Y:S04]  /*0260*/  LDS.128 R12, [R3+0x10] ;  /* 0x00001000030c7984 */ /* 0x000f280000000c00 */
[----:B------:R-:W5:Y:S04]  /*0270*/  LDS R22, [R0+0x280] ;  /* 0x0002800000167984 */ /* 0x000f680000000800 */
[----:B------:R-:W5:Y:S04]  /*0280*/  LDS R25, [R0+0x300] ;  /* 0x0003000000197984 */ /* 0x000f680000000800 */
[----:B------:R-:W5:Y:S04]  /*0290*/  LDS R20, [R0+0x380] ;  /* 0x0003800000147984 */ /* 0x000f680000000800 */
[----:B------:R-:W-:Y:S04]  /*02a0*/  LDS R19, [R0+0x400] ;  /* 0x0004000000137984 */ /* 0x000fe80000000800 */
[----:B------:R-:W5:Y:S01]  /*02b0*/  LDS.128 R8, [R3+0x20] ;  /* 0x0000200003087984 */ /* 0x000f620000000c00 */
[----:B0-----:R-:W-:-:S03]  /*02c0*/  FFMA R4, R4, R21, RZ ;  /* 0x0000001504047223 */ /* 0x001fc600000000ff */
[----:B------:R-:W0:Y:S01]  /*02d0*/  LDS R18, [R0+0x480] ;  /* 0x0004800000127984 */ /* 0x000e220000000800 */
[----:B-1----:R-:W-:-:S03]  /*02e0*/  FFMA R5, R27, R5, R4 ;  /* 0x000000051b057223 */ /* 0x002fc60000000004 */
[----:B------:R-:W1:Y:S01]  /*02f0*/  LDS R21, [R0+0x500] ;  /* 0x0005000000157984 */ /* 0x000e620000000800 */
[----:B--2---:R-:W-:-:S03]  /*0300*/  FFMA R5, R24, R6, R5 ;  /* 0x0000000618057223 */ /* 0x004fc60000000005 */
[----:B------:R-:W2:Y:S01]  /*0310*/  LDS R24, [R0+0x580] ;  /* 0x0005800000187984 */ /* 0x000ea20000000800 */
[----:B---3--:R-:W-:-:S03]  /*0320*/  FFMA R29, R16, R7, R5 ;  /* 0x00000007101d7223 */ /* 0x008fc60000000005 */
[----:B------:R-:W-:Y:S04]  /*0330*/  LDS R27, [R0+0x600] ;  /* 0x00060000001b7984 */ /* 0x000fe80000000800 */
[----:B------:R-:W3:Y:S01]  /*0340*/  LDS.128 R4, [R3+0x30] ;  /* 0x0000300003047984 */ /* 0x000ee20000000c00 */
[----:B----4-:R-:W-:-:S03]  /*0350*/  FFMA R23, R12, R23, R29 ;  /* 0x000000170c177223 */ /* 0x010fc6000000001d */
[----:B------:R-:W4:Y:S01]  /*0360*/  LDS R16, [R0+0x680] ;  /* 0x0006800000107984 */ /* 0x000f220000000800 */
[----:B-----5:R-:W-:-:S03]  /*0370*/  FFMA R22, R22, R13, R23 ;  /* 0x0000000d16167223 */ /* 0x020fc60000000017 */
[----:B------:R-:W5:Y:S01]  /*0380*/  LDS R23, [R0+0x700] ;  /* 0x0007000000177984 */ /* 0x000f620000000800 */
[----:B------:R-:W-:-:S03]  /*0390*/  FFMA R25, R25, R14, R22 ;  /* 0x0000000e19197223 */ /* 0x000fc60000000016 */
[----:B------:R-:W5:Y:S01]  /*03a0*/  LDS R22, [R0+0x780] ;  /* 0x0007800000167984 */ /* 0x000f620000000800 */
[----:B------:R-:W-:-:S03]  /*03b0*/  FFMA R29, R20, R15, R25 ;  /* 0x0000000f141d7223 */ /* 0x000fc60000000019 */
[----:B------:R-:W-:Y:S04]  /*03c0*/  LDS R25, [R0+0x800] ;  /* 0x0008000000197984 */ /* 0x000fe80000000800 */
[----:B------:R-:W5:Y:S01]  /*03d0*/  LDS.128 R12, [R3+0x40] ;  /* 0x00004000030c7984 */ /* 0x000f620000000c00 */
[----:B------:R-:W-:-:S03]  /*03e0*/  FFMA R19, R8, R19, R29 ;  /* 0x0000001308137223 */ /* 0x000fc6000000001d */
[----:B------:R-:W5:Y:S01]  /*03f0*/  LDS R20, [R0+0x880] ;  /* 0x0008800000147984 */ /* 0x000f620000000800 */
[----:B0-----:R-:W-:-:S03]  /*0400*/  FFMA R18, R18, R9, R19 ;  /* 0x0000000912127223 */ /* 0x001fc60000000013 */
[----:B------:R-:W0:Y:S01]  /*0410*/  LDS R19, [R0+0x900] ;  /* 0x0009000000137984 */ /* 0x000e220000000800 */
[----:B-1----:R-:W-:-:S03]  /*0420*/  FFMA R21, R21, R10, R18 ;  /* 0x0000000a15157223 */ /* 0x002fc60000000012 */
[----:B------:R-:W1:Y:S01]  /*0430*/  LDS R18, [R0+0x980] ;  /* 0x0009800000127984 */ /* 0x000e620000000800 */
[----:B--2---:R-:W-:-:S03]  /*0440*/  FFMA R11, R24, R11, R21 ;  /* 0x0000000b180b7223 */ /* 0x004fc60000000015 */
[----:B------:R-:W-:Y:S01]  /*0450*/  LDS R21, [R0+0xa00] ;  /* 0x000a000000157984 */ /* 0x000fe20000000800 */
[----:B---3--:R-:W-:-:S03]  /*0460*/  FFMA R27, R4, R27, R11 ;  /* 0x0000001b041b7223 */ /* 0x008fc6000000000b */
[----:B------:R-:W-:Y:S04]  /*0470*/  LDS R24, [R0+0xc80] ;  /* 0x000c800000187984 */ /* 0x000fe80000000800 */
[----:B------:R-:W2:Y:S01]  /*0480*/  LDS.128 R8, [R3+0x50] ;  /* 0x0000500003087984 */ /* 0x000ea20000000c00 */
[----:B----4-:R-:W-:-:S03]  /*0490*/  FFMA R4, R16, R5, R27 ;  /* 0x0000000510047223 */ /* 0x010fc6000000001b */
[----:B------:R-:W3:Y:S01]  /*04a0*/  LDS R16, [R0+0xa80] ;  /* 0x000a800000107984 */ /* 0x000ee20000000800 */
[----:B-----5:R-:W-:-:S03]  /*04b0*/  FFMA R5, R23, R6, R4 ;  /* 0x0000000617057223 */ /* 0x020fc60000000004 */
[----:B------:R-:W4:Y:S01]  /*04c0*/  LDS R23, [R0+0xb00] ;  /* 0x000b000000177984 */ /* 0x000f220000000800 */
        /* <DEDUP_REMOVED lines=10> */
[----:B------:R-:W-:Y:S04]  /*0570*/  LDS R19, [R0+0xe00] ;  /* 0x000e000000137984 */ /* 0x000fe80000000800 */
[----:B------:R-:W1:Y:S04]  /*0580*/  LDS.128 R12, [R3+0x70] ;  /* 0x00007000030c7984 */ /* 0x000e680000000c00 */
[----:B------:R-:W1:Y:S01]  /*0590*/  LDS R18, [R0+0xe80] ;  /* 0x000e800000127984 */ /* 0x000e620000000800 */
[----:B--2---:R-:W-:-:S03]  /*05a0*/  FFMA R29, R8, R21, R29 ;  /* 0x00000015081d7223 */ /* 0x004fc6000000001d */
[----:B------:R-:W2:Y:S01]  /*05b0*/  LDS R21, [R0+0xf00] ;  /* 0x000f000000157984 */ /* 0x000ea20000000800 */
[----:B---3--:R-:W-:-:S03]  /*05c0*/  FFMA R16, R16, R9, R29 ;  /* 0x0000000910107223 */ /* 0x008fc6000000001d */
[----:B------:R-:W3:Y:S01]  /*05d0*/  LDS R8, [R0+0xf80] ;  /* 0x000f800000087984 */ /* 0x000ee20000000800 */
[----:B----4-:R-:W-:-:S04]  /*05e0*/  FFMA R23, R23, R10, R16 ;  /* 0x0000000a17177223 */ /* 0x010fc80000000010 */
[----:B-----5:R-:W-:-:S04]  /*05f0*/  FFMA R11, R22, R11, R23 ;  /* 0x0000000b160b7223 */ /* 0x020fc80000000017 */
[----:B------:R-:W-:Y:S02]  /*0600*/  FFMA R25, R4, R25, R11 ;  /* 0x0000001904197223 */ /* 0x000fe4000000000b */
[----:B------:R-:W4:Y:S02]  /*0610*/  LDC.64 R10, c[0x0][0x390] ;  /* 0x0000e400ff0a7b82 */ /* 0x000f240000000a00 */
[----:B------:R-:W-:-:S04]  /*0620*/  FFMA R24, R24, R5, R25 ;  /* 0x0000000518187223 */ /* 0x000fc80000000019 */
[----:B------:R-:W-:-:S04]  /*0630*/  FFMA R27, R27, R6, R24 ;  /* 0x000000061b1b7223 */ /* 0x000fc80000000018 */
[----:B0-----:R-:W-:-:S04]  /*0640*/  FFMA R7, R20, R7, R27 ;  /* 0x0000000714077223 */ /* 0x001fc8000000001b */
[----:B-1----:R-:W-:-:S04]  /*0650*/  FFMA R7, R12, R19, R7 ;  /* 0x000000130c077223 */ /* 0x002fc80000000007 */
[----:B------:R-:W-:-:S04]  /*0660*/  FFMA R18, R18, R13, R7 ;  /* 0x0000000d12127223 */ /* 0x000fc80000000007 */
[----:B--2---:R-:W-:Y:S01]  /*0670*/  FFMA R21, R21, R14, R18 ;  /* 0x0000000e15157223 */ /* 0x004fe20000000012 */
[----:B----4-:R-:W-:-:S04]  /*0680*/  IMAD.WIDE R10, R17, 0x4, R10 ;  /* 0x00000004110a7825 */ /* 0x010fc800078e020a */
[----:B---3--:R-:W-:-:S05]  /*0690*/  FFMA R15, R8, R15, R21 ;  /* 0x0000000f080f7223 */ /* 0x008fca0000000015 */
[----:B------:R-:W-:Y:S01]  /*06a0*/  STG.E desc[UR8][R10.64], R15 ;  /* 0x0000000f0a007986 */ /* 0x000fe2000c101908 */
[----:B------:R-:W-:Y:S05]  /*06b0*/  EXIT ;  /* 0x000000000000794d */ /* 0x000fea0003800000 */
.L_x_0:
[----:B------:R-:W-:-:S00]  /*06c0*/  BRA `(.L_x_0) ;  /* 0xfffffffc00fc7947 */ /* 0x000fc0000383ffff */
[----:B------:R-:W-:-:S00]  /*06d0*/  NOP ;  /* 0x0000000000007918 */ /* 0x000fc00000000000 */
        /* <DEDUP_REMOVED lines=10> */
.L_x_3:


//--------------------- .text._Z17coalescedMultiplyPfS_S_i --------------------------
	.section	.text._Z17coalescedMultiplyPfS_S_i,"ax",@progbits
	.align	128
        .global         _Z17coalescedMultiplyPfS_S_i
        .type           _Z17coalescedMultiplyPfS_S_i,@function
        .size           _Z17coalescedMultiplyPfS_S_i,(.L_x_4 - _Z17coalescedMultiplyPfS_S_i)
        .other          _Z17coalescedMultiplyPfS_S_i,@"STO_CUDA_ENTRY STV_DEFAULT"
_Z17coalescedMultiplyPfS_S_i:
.text._Z17coalescedMultiplyPfS_S_i:
[----:B------:R-:W-:Y:S01]  /*0000*/  LDC R1, c[0x0][0x37c] ;  /* 0x0000df00ff017b82 */ /* 0x000fe20000000800 */
[----:B------:R-:W0:Y:S07]  /*0010*/  S2R R26, SR_TID.Y ;  /* 0x00000000001a7919 */ /* 0x000e2e0000002200 */
[----:B------:R-:W0:Y:S01]  /*0020*/  S2UR UR4, SR_CTAID.Y ;  /* 0x00000000000479c3 */ /* 0x000e220000002600 */
[----:B------:R-:W1:Y:S01]  /*0030*/  LDCU.64 UR6, c[0x0][0x358] ;  /* 0x00006b00ff0677ac */ /* 0x000e620008000a00 */
[----:B------:R-:W2:Y:S06]  /*0040*/  S2R R13, SR_TID.X ;  /* 0x00000000000d7919 */ /* 0x000eac0000002100 */
[----:B------:R-:W0:Y:S08]  /*0050*/  LDC R3, c[0x0][0x364] ;  /* 0x0000d900ff037b82 */ /* 0x000e300000000800 */
[----:B------:R-:W3:Y:S08]  /*0060*/  LDC.64 R4, c[0x0][0x380] ;  /* 0x0000e000ff047b82 */ /* 0x000ef00000000a00 */
[----:B------:R-:W4:Y:S01]  /*0070*/  S2UR UR5, SR_CgaCtaId ;  /* 0x00000000000579c3 */ /* 0x000f220000008800 */
[----:B0-----:R-:W-:-:S07]  /*0080*/  IMAD R3, R3, UR4, R26 ;  /* 0x0000000403037c24 */ /* 0x001fce000f8e021a */
[----:B------:R-:W0:Y:S01]  /*0090*/  S2UR UR8, SR_CTAID.X ;  /* 0x00000000000879c3 */ /* 0x000e220000002500 */
[----:B--2---:R-:W-:-:S07]  /*00a0*/  LEA R7, R3, R13, 0x5 ;  /* 0x0000000d03077211 */ /* 0x004fce00078e28ff */
[----:B------:R-:W2:Y:S01]  /*00b0*/  LDC R2, c[0x0][0x398] ;  /* 0x0000e600ff027b82 */ /* 0x000ea20000000800 */
[----:B---3--:R-:W-:-:S05]  /*00c0*/  IMAD.WIDE.U32 R4, R7, 0x4, R4 ;  /* 0x0000000407047825 */ /* 0x008fca00078e0004 */
[----:B-1----:R-:W3:Y:S01]  /*00d0*/  LDG.E R12, desc[UR6][R4.64] ;  /* 0x00000006040c7981 */ /* 0x002ee2000c1e1900 */
[----:B------:R-:W-:Y:S01]  /*00e0*/  UMOV UR4, 0x400 ;  /* 0x0000040000047882 */ /* 0x000fe20000000000 */
[----:B------:R-:W0:Y:S01]  /*00f0*/  LDC R0, c[0x0][0x360] ;  /* 0x0000d800ff007b82 */ /* 0x000e220000000800 */
[----:B----4-:R-:W-:-:S06]  /*0100*/  ULEA UR4, UR5, UR4, 0x18 ;  /* 0x0000000405047291 */ /* 0x010fcc000f8ec0ff */
[----:B------:R-:W-:Y:S01]  /*0110*/  LEA R26, R26, UR4, 0x7 ;  /* 0x000000041a1a7c11 */ /* 0x000fe2000f8e38ff */
[----:B------:R-:W1:Y:S01]  /*0120*/  LDC.64 R6, c[0x0][0x388] ;  /* 0x0000e200ff067b82 */ /* 0x000e620000000a00 */
[----:B0-----:R-:W-:Y:S02]  /*0130*/  IMAD R0, R0, UR8, R13 ;  /* 0x0000000800007c24 */ /* 0x001fe4000f8e020d */
[----:B------:R-:W-:Y:S02]  /*0140*/  LEA R13, R13, R26, 0x2 ;  /* 0x0000001a0d0d7211 */ /* 0x000fe400078e10ff */
[----:B-1----:R-:W-:-:S04]  /*0150*/  IMAD.WIDE R6, R0, 0x4, R6 ;  /* 0x0000000400067825 */ /* 0x002fc800078e0206 */
[----:B--2---:R-:W-:-:S04]  /*0160*/  IMAD.WIDE R8, R2, 0x4, R6 ;  /* 0x0000000402087825 */ /* 0x004fc800078e0206 */
[----:B------:R-:W-:-:S04]  /*0170*/  IMAD.WIDE R10, R2, 0x4, R8 ;  /* 0x00000004020a7825 */ /* 0x000fc800078e0208 */
[----:B------:R-:W-:-:S04]  /*0180*/  IMAD.WIDE R16, R2, 0x4, R10 ;  /* 0x0000000402107825 */ /* 0x000fc800078e020a */
[----:B------:R-:W-:-:S04]  /*0190*/  IMAD.WIDE R18, R2, 0x4, R16 ;  /* 0x0000000402127825 */ /* 0x000fc800078e0210 */
[----:B------:R-:W-:-:S04]  /*01a0*/  IMAD.WIDE R24, R2, 0x4, R18 ;  /* 0x0000000402187825 */ /* 0x000fc800078e0212 */
[----:B------:R-:W-:-:S04]  /*01b0*/  IMAD.WIDE R34, R2, 0x4, R24 ;  /* 0x0000000402227825 */ /* 0x000fc800078e0218 */
[----:B------:R-:W-:Y:S01]  /*01c0*/  IMAD.WIDE R36, R2, 0x4, R34 ;  /* 0x0000000402247825 */ /* 0x000fe200078e0222 */
[----:B---3--:R0:W-:Y:S01]  /*01d0*/  STS [R13], R12 ;  /* 0x0000000c0d007388 */ /* 0x0081e20000000800 */
[----:B------:R-:W-:-:S03]  /*01e0*/  NOP ;  /* 0x0000000000007918 */ /* 0x000fc60000000000 */
[----:B------:R-:W2:Y:S04]  /*01f0*/  LDG.E R5, desc[UR6][R6.64] ;  /* 0x0000000606057981 */ /* 0x000ea8000c1e1900 */
[----:B------:R1:W3:Y:S04]  /*0200*/  LDG.E R4, desc[UR6][R8.64] ;  /* 0x0000000608047981 */ /* 0x0002e8000c1e1900 */
[----:B------:R-:W4:Y:S04]  /*0210*/  LDG.E R23, desc[UR6][R10.64] ;  /* 0x000000060a177981 */ /* 0x000f28000c1e1900 */
[----:B------:R-:W5:Y:S04]  /*0220*/  LDG.E R22, desc[UR6][R16.64] ;  /* 0x0000000610167981 */ /* 0x000f68000c1e1900 */
[----:B------:R-:W5:Y:S04]  /*0230*/  LDG.E R21, desc[UR6][R18.64] ;  /* 0x0000000612157981 */ /* 0x000f68000c1e1900 */
[----:B------:R-:W5:Y:S04]  /*0240*/  LDG.E R20, desc[UR6][R24.64] ;  /* 0x0000000618147981 */ /* 0x000f68000c1e1900 */
[----:B------:R-:W5:Y:S04]  /*0250*/  LDG.E R15, desc[UR6][R34.64] ;  /* 0x00000006220f7981 */ /* 0x000f68000c1e1900 */
[----:B------:R-:W5:Y:S01]  /*0260*/  LDG.E R14, desc[UR6][R36.64] ;  /* 0x00000006240e7981 */ /* 0x000f62000c1e1900 */
[----:B-1----:R-:W-:-:S05]  /*0270*/  IMAD.WIDE R8, R2, 0x4, R36 ;  /* 0x0000000402087825 */ /* 0x002fca00078e0224 */
[----:B0-----:R0:W5:Y:S01]  /*0280*/  LDG.E R13, desc[UR6][R8.64] ;  /* 0x00000006080d7981 */ /* 0x001162000c1e1900 */
[----:B------:R-:W-:-:S05]  /*0290*/  IMAD.WIDE R6, R2, 0x4, R8 ;  /* 0x0000000402067825 */ /* 0x000fca00078e0208 */
[----:B------:R-:W5:Y:S01]  /*02a0*/  LDG.E R12, desc[UR6][R6.64] ;  /* 0x00000006060c7981 */ /* 0x000f62000c1e1900 */
[----:B------:R-:W-:-:S03]  /*02b0*/  IMAD.WIDE R28, R2, 0x4, R6 ;  /* 0x00000004021c7825 */ /* 0x000fc600078e0206 */
[----:B0-----:R-:W2:Y:S01]  /*02c0*/  LDS.128 R8, [R26] ;  /* 0x000000001a087984 */ /* 0x001ea20000000c00 */
[----:B------:R-:W-:-:S03]  /*02d0*/  IMAD.WIDE R32, R2, 0x4, R28 ;  /* 0x0000000402207825 */ /* 0x000fc600078e021c */
[----:B------:R-:W5:Y:S04]  /*02e0*/  LDG.E R19, desc[UR6][R28.64] ;  /* 0x000000061c137981 */ /* 0x000f68000c1e1900 */
[----:B------:R0:W5:Y:S01]  /*02f0*/  LDG.E R16, desc[UR6][R32.64] ;  /* 0x0000000620107981 */ /* 0x000162000c1e1900 */
[----:B------:R-:W-:-:S05]  /*0300*/  IMAD.WIDE R30, R2, 0x4, R32 ;  /* 0x00000004021e7825 */ /* 0x000fca00078e0220 */
[----:B------:R-:W5:Y:S01]  /*0310*/  LDG.E R17, desc[UR6][R30.64] ;  /* 0x000000061e117981 */ /* 0x000f62000c1e1900 */
[----:B------:R-:W-:-:S05]  /*0320*/  IMAD.WIDE R24, R2, 0x4, R30 ;  /* 0x0000000402187825 */ /* 0x000fca00078e021e */
[----:B------:R1:W5:Y:S01]  /*0330*/  LDG.E R18, desc[UR6][R24.64] ;  /* 0x0000000618127981 */ /* 0x000362000c1e1900 */
[----:B------:R-:W-:-:S05]  /*0340*/  IMAD.WIDE R34, R2, 0x4, R24 ;  /* 0x0000000402227825 */ /* 0x000fca00078e0218 */
[----:B------:R-:W5:Y:S01]  /*0350*/  LDG.E R29, desc[UR6][R34.64] ;  /* 0x00000006221d7981 */ /* 0x000f62000c1e1900 */
[----:B0-----:R-:W-:-:S05]  /*0360*/  IMAD.WIDE R32, R2, 0x4, R34 ;  /* 0x0000000402207825 */ /* 0x001fca00078e0222 */
[----:B------:R0:W5:Y:S01]  /*0370*/  LDG.E R30, desc[UR6][R32.64] ;  /* 0x00000006201e7981 */ /* 0x000162000c1e1900 */
[----:B-1----:R-:W-:-:S05]  /*0380*/  IMAD.WIDE R24, R2, 0x4, R32 ;  /* 0x0000000402187825 */ /* 0x002fca00078e0220 */
[----:B------:R1:W5:Y:S01]  /*0390*/  LDG.E R27, desc[UR6][R24.64] ;  /* 0x00000006181b7981 */ /* 0x000362000c1e1900 */
[----:B--2---:R-:W-:-:S04]  /*03a0*/  FFMA R5, R8, R5, RZ ;  /* 0x0000000508057223 */ /* 0x004fc800000000ff */
[----:B---3--:R-:W-:Y:S02]  /*03b0*/  FFMA R8, R4, R9, R5 ;  /* 0x0000000904087223 */ /* 0x008fe40000000005 */
[----:B------:R-:W2:Y:S02]  /*03c0*/  LDS.128 R4, [R26+0x10] ;  /* 0x000010001a047984 */ /* 0x000ea40000000c00 */
[----:B----4-:R-:W-:-:S04]  /*03d0*/  FFMA R23, R23, R10, R8 ;  /* 0x0000000a17177223 */ /* 0x010fc80000000008 */
[----:B-----5:R-:W-:Y:S01]  /*03e0*/  FFMA R11, R22, R11, R23 ;  /* 0x0000000b160b7223 */ /* 0x020fe20000000017 */
[----:B------:R-:W-:-:S05]  /*03f0*/  IMAD.WIDE R22, R2, 0x4, R24 ;  /* 0x0000000402167825 */ /* 0x000fca00078e0218 */
[----:B------:R3:W4:Y:S01]  /*0400*/  LDG.E R28, desc[UR6][R22.64] ;  /* 0x00000006161c7981 */ /* 0x000722000c1e1900 */
[----:B--2---:R-:W-:-:S03]  /*0410*/  FFMA R21, R4, R21, R11 ;  /* 0x0000001504157223 */ /* 0x004fc6000000000b */
[----:B------:R-:W2:Y:S01]  /*0420*/  LDS.128 R8, [R26+0x20] ;  /* 0x000020001a087984 */ /* 0x000ea20000000c00 */
[----:B------:R-:W-:-:S04]  /*0430*/  FFMA R20, R20, R5, R21 ;  /* 0x0000000514147223 */ /* 0x000fc80000000015 */
[----:B------:R-:W-:Y:S01]  /*0440*/  FFMA R15, R15, R6, R20 ;  /* 0x000000060f0f7223 */ /* 0x000fe20000000014 */
[----:B------:R-:W-:-:S04]  /*0450*/  IMAD.WIDE R36, R2, 0x4, R22 ;  /* 0x0000000402247825 */ /* 0x000fc800078e0216 */
[----:B------:R-:W-:Y:S02]  /*0460*/  FFMA R15, R14, R7, R15 ;  /* 0x000000070e0f7223 */ /* 0x000fe4000000000f */
[----:B------:R-:W5:Y:S01]  /*0470*/  LDS.128 R4, [R26+0x30] ;  /* 0x000030001a047984 */ /* 0x000f620000000c00 */
[----:B------:R-:W-:-:S05]  /*0480*/  IMAD.WIDE R20, R2, 0x4, R36 ;  /* 0x0000000402147825 */ /* 0x000fca00078e0224 */
[----:B------:R5:W4:Y:S01]  /*0490*/  LDG.E R14, desc[UR6][R20.64] ;  /* 0x00000006140e7981 */ /* 0x000b22000c1e1900 */
[----:B0-----:R-:W-:-:S04]  /*04a0*/  IMAD.WIDE R32, R2, 0x4, R20 ;  /* 0x0000000402207825 */ /* 0x001fc800078e0214 */
[----:B-1----:R-:W-:-:S04]  /*04b0*/  IMAD.WIDE R24, R2, 0x4, R32 ;  /* 0x0000000402187825 */ /* 0x002fc800078e0220 */
[----:B--2---:R-:W-:Y:S02]  /*04c0*/  FFMA R13, R8, R13, R15 ;  /* 0x0000000d080d7223 */ /* 0x004fe4000000000f */
[----:B------:R-:W2:Y:S02]  /*04d0*/  LDG.E R15, desc[UR6][R36.64] ;  /* 0x00000006240f7981 */ /* 0x000ea4000c1e1900 */
[----:B------:R-:W-:Y:S01]  /*04e0*/  FFMA R12, R12, R9, R13 ;  /* 0x000000090c0c7223 */ /* 0x000fe2000000000d */
[C---:B------:R-:W-:Y:S01]  /*04f0*/  IMAD.WIDE R8, R2.reuse, 0x4, R24 ;  /* 0x0000000402087825 */ /* 0x040fe200078e0218 */
[----:B------:R-:W2:Y:S03]  /*0500*/  LDG.E R13, desc[UR6][R32.64] ;  /* 0x00000006200d7981 */ /* 0x000ea6000c1e1900 */
[----:B------:R-:W-:Y:S02]  /*0510*/  FFMA R19, R19, R10, R12 ;  /* 0x0000000a13137223 */ /* 0x000fe4000000000c */
[----:B------:R-:W2:Y:S01]  /*0520*/  LDG.E R12, desc[UR6][R24.64] ;  /* 0x00000006180c7981 */ /* 0x000ea2000c1e1900 */
[----:B------:R-:W-:-:S04]  /*0530*/  IMAD.WIDE R34, R2, 0x4, R8 ;  /* 0x0000000402227825 */ /* 0x000fc800078e0208 */
[----:B------:R-:W-:Y:S01]  /*0540*/  FFMA R11, R16, R11, R19 ;  /* 0x0000000b100b7223 */ /* 0x000fe20000000013 */
[----:B---3--:R-:W-:-:S04]  /*0550*/  IMAD.WIDE R22, R2, 0x4, R34 ;  /* 0x0000000402167825 */ /* 0x008fc800078e0222 */
[----:B-----5:R-:W-:Y:S01]  /*0560*/  FFMA R21, R4, R17, R11 ;  /* 0x0000001104157223 */ /* 0x020fe2000000000b */
[----:B------:R-:W3:Y:S01]  /*0570*/  LDG.E R16, desc[UR6][R34.64] ;  /* 0x0000000622107981 */ /* 0x000ee2000c1e1900 */
[----:B------:R-:W-:-:S03]  /*0580*/  IMAD.WIDE R10, R2, 0x4, R22 ;  /* 0x00000004020a7825 */ /* 0x000fc600078e0216 */
[----:B------:R0:W5:Y:S04]  /*0590*/  LDG.E R17, desc[UR6][R8.64] ;  /* 0x0000000608117981 */ /* 0x000168000c1e1900 */
[----:B------:R-:W3:Y:S01]  /*05a0*/  LDG.E R19, desc[UR6][R22.64] ;  /* 0x0000000616137981 */ /* 0x000ee2000c1e1900 */
[----:B------:R-:W-:-:S03]  /*05b0*/  FFMA R4, R18, R5, R21 ;  /* 0x0000000512047223 */ /* 0x000fc60000000015 */
[----:B------:R-:W3:Y:S01]  /*05c0*/  LDG.E R24, desc[UR6][R10.64] ;  /* 0x000000060a187981 */ /* 0x000ee2000c1e1900 */
[----:B0-----:R-:W-:-:S05]  /*05d0*/  IMAD.WIDE R8, R2, 0x4, R10 ;  /* 0x0000000402087825 */ /* 0x001fca00078e020a */
[----:B------:R0:W3:Y:S01]  /*05e0*/  LDG.E R25, desc[UR6][R8.64] ;  /* 0x0000000608197981 */ /* 0x0000e2000c1e1900 */
[----:B------:R-:W-:-:S05]  /*05f0*/  IMAD.WIDE R32, R2, 0x4, R8 ;  /* 0x0000000402207825 */ /* 0x000fca00078e0208 */
[----:B------:R1:W3:Y:S01]  /*0600*/  LDG.E R18, desc[UR6][R32.64] ;  /* 0x0000000620127981 */ /* 0x0002e2000c1e1900 */
[----:B------:R-:W-:-:S03]  /*0610*/  IMAD.WIDE R20, R2, 0x4, R32 ;  /* 0x0000000402147825 */ /* 0x000fc600078e0220 */
[----:B0-----:R-:W0:Y:S01]  /*0620*/  LDS.128 R8, [R26+0x40] ;  /* 0x000040001a087984 */ /* 0x001e220000000c00 */
[----:B------:R-:W-:-:S03]  /*0630*/  IMAD.WIDE R36, R2, 0x4, R20 ;  /* 0x0000000402247825 */ /* 0x000fc600078e0214 */
[----:B------:R-:W3:Y:S01]  /*0640*/  LDG.E R21, desc[UR6][R20.64] ;  /* 0x0000000614157981 */ /* 0x000ee2000c1e1900 */
[----:B------:R-:W-:-:S05]  /*0650*/  IMAD.WIDE R34, R2, 0x4, R36 ;  /* 0x0000000402227825 */ /* 0x000fca00078e0224 */
[----:B------:R-:W3:Y:S01]  /*0660*/  LDG.E R23, desc[UR6][R34.64] ;  /* 0x0000000622177981 */ /* 0x000ee2000c1e1900 */
[----:B-1----:R-:W-:-:S03]  /*0670*/  IMAD.WIDE R32, R2, 0x4, R34 ;  /* 0x0000000402207825 */ /* 0x002fc600078e0222 */
[----:B------:R-:W3:Y:S04]  /*0680*/  LDG.E R20, desc[UR6][R36.64] ;  /* 0x0000000624147981 */ /* 0x000ee8000c1e1900 */
[----:B------:R-:W3:Y:S01]  /*0690*/  LDG.E R22, desc[UR6][R32.64] ;  /* 0x0000000620167981 */ /* 0x000ee2000c1e1900 */
[----:B------:R-:W-:-:S04]  /*06a0*/  FFMA R29, R29, R6, R4 ;  /* 0x000000061d1d7223 */ /* 0x000fc80000000004 */
[----:B------:R-:W-:-:S04]  /*06b0*/  FFMA R7, R30, R7, R29 ;  /* 0x000000071e077223 */ /* 0x000fc8000000001d */
[----:B0-----:R-:W-:Y:S01]  /*06c0*/  FFMA R7, R8, R27, R7 ;  /* 0x0000001b08077223 */ /* 0x001fe20000000007 */
[----:B------:R-:W-:-:S03]  /*06d0*/  IMAD R3, R3, R2, R0 ;  /* 0x0000000203037224 */ /* 0x000fc600078e0200 */
[----:B----4-:R-:W-:Y:S02]  /*06e0*/  FFMA R28, R28, R9, R7 ;  /* 0x000000091c1c7223 */ /* 0x010fe40000000007 */
[----:B------:R-:W0:Y:S02]  /*06f0*/  LDS.128 R4, [R26+0x50] ;  /* 0x000050001a047984 */ /* 0x000e240000000c00 */
[----:B--2---:R-:W-:-:S04]  /*0700*/  FFMA R15, R15, R10, R28 ;  /* 0x0000000a0f0f7223 */ /* 0x004fc8000000001c */
[----:B------:R-:W-:Y:S02]  /*0710*/  FFMA R15, R14, R11, R15 ;  /* 0x0000000b0e0f7223 */ /* 0x000fe4000000000f */
[----:B------:R-:W1:Y:S02]  /*0720*/  LDS.128 R8, [R26+0x60] ;  /* 0x000060001a087984 */ /* 0x000e640000000c00 */
[----:B0-----:R-:W-:-:S04]  /*0730*/  FFMA R13, R4, R13, R15 ;  /* 0x0000000d040d7223 */ /* 0x001fc8000000000f */
[----:B------:R-:W-:Y:S02]  /*0740*/  FFMA R4, R12, R5, R13 ;  /* 0x000000050c047223 */ /* 0x000fe4000000000d */
[----:B------:R-:W0:Y:S02]  /*0750*/  LDS.128 R12, [R26+0x70] ;  /* 0x000070001a0c7984 */ /* 0x000e240000000c00 */
[----:B-----5:R-:W-:Y:S02]  /*0760*/  FFMA R17, R17, R6, R4 ;  /* 0x0000000611117223 */ /* 0x020fe40000000004 */
[----:B------:R-:W2:Y:S02]  /*0770*/  LDC.64 R4, c[0x0][0x390] ;  /* 0x0000e400ff047b82 */ /* 0x000ea40000000a00 */
[----:B---3--:R-:W-:-:S04]  /*0780*/  FFMA R7, R16, R7, R17 ;  /* 0x0000000710077223 */ /* 0x008fc80000000011 */
[----:B-1----:R-:W-:-:S04]  /*0790*/  FFMA R7, R8, R19, R7 ;  /* 0x0000001308077223 */ /* 0x002fc80000000007 */
[----:B------:R-:W-:-:S04]  /*07a0*/  FFMA R24, R24, R9, R7 ;  /* 0x0000000918187223 */ /* 0x000fc80000000007 */
[----:B------:R-:W-:-:S04]  /*07b0*/  FFMA R25, R25, R10, R24 ;  /* 0x0000000a19197223 */ /* 0x000fc80000000018 */
[----:B------:R-:W-:-:S04]  /*07c0*/  FFMA R11, R18, R11, R25 ;  /* 0x0000000b120b7223 */ /* 0x000fc80000000019 */
[----:B0-----:R-:W-:-:S04]  /*07d0*/  FFMA R11, R12, R21, R11 ;  /* 0x000000150c0b7223 */ /* 0x001fc8000000000b */
[----:B------:R-:W-:-:S04]  /*07e0*/  FFMA R20, R20, R13, R11 ;  /* 0x0000000d14147223 */ /* 0x000fc8000000000b */
[----:B------:R-:W-:Y:S01]  /*07f0*/  FFMA R23, R23, R14, R20 ;  /* 0x0000000e17177223 */ /* 0x000fe20000000014 */
[----:B--2---:R-:W-:-:S04]  /*0800*/  IMAD.WIDE R4, R3, 0x4, R4 ;  /* 0x0000000403047825 */ /* 0x004fc800078e0204 */
[----:B------:R-:W-:-:S05]  /*0810*/  FFMA R15, R22, R15, R23 ;  /* 0x0000000f160f7223 */ /* 0x000fca0000000017 */
[----:B------:R-:W-:Y:S01]  /*0820*/  STG.E desc[UR6][R4.64], R15 ;  /* 0x0000000f04007986 */ /* 0x000fe2000c101906 */
[----:B------:R-:W-:Y:S05]  /*0830*/  EXIT ;  /* 0x000000000000794d */ /* 0x000fea0003800000 */
.L_x_1:
        /* <DEDUP_REMOVED lines=12> */
.L_x_4:


//--------------------- .text._Z14simpleMultiplyPfS_S_i --------------------------
	.section	.text._Z14simpleMultiplyPfS_S_i,"ax",@progbits
	.align	128
        .global         _Z14simpleMultiplyPfS_S_i
        .type           _Z14simpleMultiplyPfS_S_i,@function
        .size           _Z14simpleMultiplyPfS_S_i,(.L_x_5 - _Z14simpleMultiplyPfS_S_i)
        .other          _Z14simpleMultiplyPfS_S_i,@"STO_CUDA_ENTRY STV_DEFAULT"
_Z14simpleMultiplyPfS_S_i:
.text._Z14simpleMultiplyPfS_S_i:
[----:B------:R-:W-:Y:S01]  /*0000*/  LDC R1, c[0x0][0x37c] ;  /* 0x0000df00ff017b82 */ /* 0x000fe20000000800 */
[----:B------:R-:W0:Y:S07]  /*0010*/  S2R R0, SR_TID.Y ;  /* 0x0000000000007919 */ /* 0x000e2e0000002200 */
[----:B------:R-:W0:Y:S01]  /*0020*/  S2UR UR6, SR_CTAID.Y ;  /* 0x00000000000679c3 */ /* 0x000e220000002600 */
[----:B------:R-:W1:Y:S01]  /*0030*/  LDCU.64 UR4, c[0x0][0x358] ;  /* 0x00006b00ff0477ac */ /* 0x000e620008000a00 */
[----:B------:R-:W2:Y:S06]  /*0040*/  S2R R5, SR_TID.X ;  /* 0x0000000000057919 */ /* 0x000eac0000002100 */
[----:B------:R-:W0:Y:S08]  /*0050*/  LDC R7, c[0x0][0x364] ;  /* 0x0000d900ff077b82 */ /* 0x000e300000000800 */
[----:B------:R-:W2:Y:S08]  /*0060*/  S2UR UR7, SR_CTAID.X ;  /* 0x00000000000779c3 */ /* 0x000eb00000002500 */
[----:B------:R-:W2:Y:S08]  /*0070*/  LDC R4, c[0x0][0x360] ;  /* 0x0000d800ff047b82 */ /* 0x000eb00000000800 */
[----:B------:R-:W3:Y:S01]  /*0080*/  LDC.64 R14, c[0x0][0x388] ;  /* 0x0000e200ff0e7b82 */ /* 0x000ee20000000a00 */
[----:B0-----:R-:W-:-:S05]  /*0090*/  IMAD R7, R7, UR6, R0 ;  /* 0x0000000607077c24 */ /* 0x001fca000f8e0200 */
[----:B------:R-:W-:Y:S02]  /*00a0*/  SHF.L.U32 R3, R7, 0x5, RZ ;  /* 0x0000000507037819 */ /* 0x000fe400000006ff */
[----:B------:R-:W0:Y:S08]  /*00b0*/  LDC.64 R12, c[0x0][0x380] ;  /* 0x0000e000ff0c7b82 */ /* 0x000e300000000a00 */
[----:B------:R-:W4:Y:S01]  /*00c0*/  LDC R6, c[0x0][0x398] ;  /* 0x0000e600ff067b82 */ /* 0x000f220000000800 */
[----:B--2---:R-:W-:-:S04]  /*00d0*/  IMAD R4, R4, UR7, R5 ;  /* 0x0000000704047c24 */ /* 0x004fc8000f8e0205 */
[----:B---3--:R-:W-:-:S05]  /*00e0*/  IMAD.WIDE R14, R4, 0x4, R14 ;  /* 0x00000004040e7825 */ /* 0x008fca00078e020e */
[----:B-1----:R-:W2:Y:S01]  /*00f0*/  LDG.E R22, desc[UR4][R14.64] ;  /* 0x000000040e167981 */ /* 0x002ea2000c1e1900 */
[----:B0-----:R-:W-:-:S05]  /*0100*/  IMAD.WIDE.U32 R12, R3, 0x4, R12 ;  /* 0x00000004030c7825 */ /* 0x001fca00078e000c */
[----:B------:R-:W2:Y:S01]  /*0110*/  LDG.E R11, desc[UR4][R12.64] ;  /* 0x000000040c0b7981 */ /* 0x000ea2000c1e1900 */
[----:B----4-:R-:W-:-:S03]  /*0120*/  IMAD.WIDE R16, R6, 0x4, R14 ;  /* 0x0000000406107825 */ /* 0x010fc600078e020e */
[----:B------:R-:W3:Y:S04]  /*0130*/  LDG.E R19, desc[UR4][R12.64+0x4] ;  /* 0x000004040c137981 */ /* 0x000ee8000c1e1900 */
[----:B------:R-:W3:Y:S01]  /*0140*/  LDG.E R2, desc[UR4][R16.64] ;  /* 0x0000000410027981 */ /* 0x000ee2000c1e1900 */
[----:B------:R-:W-:-:S03]  /*0150*/  IMAD.WIDE R24, R6, 0x4, R16 ;  /* 0x0000000406187825 */ /* 0x000fc600078e0210 */
[----:B------:R-:W4:Y:S04]  /*0160*/  LDG.E R0, desc[UR4][R12.64+0x8] ;  /* 0x000008040c007981 */ /* 0x000f28000c1e1900 */
[----:B------:R0:W4:Y:S04]  /*0170*/  LDG.E R3, desc[UR4][R24.64] ;  /* 0x0000000418037981 */ /* 0x000128000c1e1900 */
[----:B------:R-:W5:Y:S04]  /*0180*/  LDG.E R9, desc[UR4][R12.64+0xc] ;  /* 0x00000c040c097981 */ /* 0x000f68000c1e1900 */
[----:B------:R-:W5:Y:S01]  /*0190*/  LDG.E R16, desc[UR4][R12.64+0x14] ;  /* 0x000014040c107981 */ /* 0x000f62000c1e1900 */
[----:B0-----:R-:W-:-:S03]  /*01a0*/  IMAD.WIDE R24, R6, 0x4, R24 ;  /* 0x0000000406187825 */ /* 0x001fc600078e0218 */
[----:B------:R-:W5:Y:S04]  /*01b0*/  LDG.E R10, desc[UR4][R12.64+0x18] ;  /* 0x000018040c0a7981 */ /* 0x000f68000c1e1900 */
[----:B------:R-:W5:Y:S01]  /*01c0*/  LDG.E R18, desc[UR4][R24.64] ;  /* 0x0000000418127981 */ /* 0x000f62000c1e1900 */
[----:B------:R-:W-:-:S03]  /*01d0*/  IMAD.WIDE R26, R6, 0x4, R24 ;  /* 0x00000004061a7825 */ /* 0x000fc600078e0218 */
[----:B------:R-:W5:Y:S01]  /*01e0*/  LDG.E R23, desc[UR4][R12.64+0x1c] ;  /* 0x00001c040c177981 */ /* 0x000f62000c1e1900 */
[----:B------:R-:W-:-:S03]  /*01f0*/  IMAD.WIDE R14, R6, 0x4, R26 ;  /* 0x00000004060e7825 */ /* 0x000fc600078e021a */
[----:B------:R-:W5:Y:S04]  /*0200*/  LDG.E R29, desc[UR4][R26.64] ;  /* 0x000000041a1d7981 */ /* 0x000f68000c1e1900 */
[----:B------:R-:W5:Y:S01]  /*0210*/  LDG.E R17, desc[UR4][R14.64] ;  /* 0x000000040e117981 */ /* 0x000f62000c1e1900 */
[----:B------:R-:W-:-:S03]  /*0220*/  IMAD.WIDE R20, R6, 0x4, R14 ;  /* 0x0000000406147825 */ /* 0x000fc600078e020e */
[----:B------:R-:W5:Y:S04]  /*0230*/  LDG.E R26, desc[UR4][R12.64+0x10] ;  /* 0x000010040c1a7981 */ /* 0x000f68000c1e1900 */
[----:B------:R0:W5:Y:S02]  /*0240*/  LDG.E R5, desc[UR4][R20.64] ;  /* 0x0000000414057981 */ /* 0x000164000c1e1900 */
[----:B0-----:R-:W-:-:S05]  /*0250*/  IMAD.WIDE R20, R6, 0x4, R20 ;  /* 0x0000000406147825 */ /* 0x001fca00078e0214 */
[----:B------:R-:W5:Y:S01]  /*0260*/  LDG.E R8, desc[UR4][R20.64] ;  /* 0x0000000414087981 */ /* 0x000f62000c1e1900 */
[----:B------:R-:W-:-:S04]  /*0270*/  IMAD.WIDE R24, R6, 0x4, R20 ;  /* 0x0000000406187825 */ /* 0x000fc800078e0214 */
[----:B------:R-:W-:-:S04]  /*0280*/  IMAD.WIDE R14, R6, 0x4, R24 ;  /* 0x00000004060e7825 */ /* 0x000fc800078e0218 */
[----:B--2---:R-:W-:Y:S02]  /*0290*/  FFMA R28, R11, R22, RZ ;  /* 0x000000160b1c7223 */ /* 0x004fe400000000ff */
[----:B------:R-:W2:Y:S04]  /*02a0*/  LDG.E R11, desc[UR4][R12.64+0x20] ;  /* 0x000020040c0b7981 */ /* 0x000ea8000c1e1900 */
[----:B------:R-:W2:Y:S01]  /*02b0*/  LDG.E R22, desc[UR4][R24.64] ;  /* 0x0000000418167981 */ /* 0x000ea2000c1e1900 */
[----:B---3--:R-:W-:-:S03]  /*02c0*/  FFMA R27, R19, R2, R28 ;  /* 0x00000002131b7223 */ /* 0x008fc6000000001c */
[----:B------:R0:W3:Y:S04]  /*02d0*/  LDG.E R19, desc[UR4][R14.64] ;  /* 0x000000040e137981 */ /* 0x0000e8000c1e1900 */
[----:B------:R-:W3:Y:S01]  /*02e0*/  LDG.E R2, desc[UR4][R12.64+0x24] ;  /* 0x000024040c027981 */ /* 0x000ee2000c1e1900 */
[----:B----4-:R-:W-:-:S03]  /*02f0*/  FFMA R28, R0, R3, R27 ;  /* 0x00000003001c7223 */ /* 0x010fc6000000001b */
[----:B------:R-:W4:Y:S01]  /*0300*/  LDG.E R3, desc[UR4][R12.64+0x28] ;  /* 0x000028040c037981 */ /* 0x000f22000c1e1900 */
[----:B0-----:R-:W-:-:S03]  /*0310*/  IMAD.WIDE R14, R6, 0x4, R14 ;  /* 0x00000004060e7825 */ /* 0x001fc600078e020e */
[----:B------:R-:W4:Y:S04]  /*0320*/  LDG.E R27, desc[UR4][R12.64+0x30] ;  /* 0x000030040c1b7981 */ /* 0x000f28000c1e1900 */
[----:B------:R5:W4:Y:S01]  /*0330*/  LDG.E R0, desc[UR4][R14.64] ;  /* 0x000000040e007981 */ /* 0x000b22000c1e1900 */
[----:B------:R-:W-:-:S04]  /*0340*/  IMAD.WIDE R20, R6, 0x4, R14 ;  /* 0x0000000406147825 */ /* 0x000fc800078e020e */
[----:B-----5:R-:W-:Y:S02]  /*0350*/  FFMA R15, R9, R18, R28 ;  /* 0x00000012090f7223 */ /* 0x020fe4000000001c */
[----:B------:R-:W5:Y:S04]  /*0360*/  LDG.E R18, desc[UR4][R12.64+0x2c] ;  /* 0x00002c040c127981 */ /* 0x000f68000c1e1900 */
[----:B------:R-:W5:Y:S01]  /*0370*/  LDG.E R9, desc[UR4][R20.64] ;  /* 0x0000000414097981 */ /* 0x000f62000c1e1900 */
[----:B------:R-:W-:-:S05]  /*0380*/  IMAD.WIDE R24, R6, 0x4, R20 ;  /* 0x0000000406187825 */ /* 0x000fca00078e0214 */
[----:B------:R0:W5:Y:S01]  /*0390*/  LDG.E R28, desc[UR4][R24.64] ;  /* 0x00000004181c7981 */ /* 0x000162000c1e1900 */
[----:B------:R-:W-:Y:S01]  /*03a0*/  FFMA R29, R26, R29, R15 ;  /* 0x0000001d1a1d7223 */ /* 0x000fe2000000000f */
[----:B0-----:R-:W-:-:S04]  /*03b0*/  IMAD.WIDE R24, R6, 0x4, R24 ;  /* 0x0000000406187825 */ /* 0x001fc800078e0218 */
[----:B------:R-:W-:Y:S02]  /*03c0*/  FFMA R29, R16, R17, R29 ;  /* 0x00000011101d7223 */ /* 0x000fe4000000001d */
[----:B------:R-:W5:Y:S01]  /*03d0*/  LDG.E R17, desc[UR4][R12.64+0x34] ;  /* 0x000034040c117981 */ /* 0x000f62000c1e1900 */
[----:B------:R-:W-:-:S03]  /*03e0*/  IMAD.WIDE R14, R6, 0x4, R24 ;  /* 0x00000004060e7825 */ /* 0x000fc600078e0218 */
[----:B------:R-:W5:Y:S01]  /*03f0*/  LDG.E R16, desc[UR4][R24.64] ;  /* 0x0000000418107981 */ /* 0x000f62000c1e1900 */
[----:B------:R-:W-:-:S03]  /*0400*/  FFMA R26, R10, R5, R29 ;  /* 0x000000050a1a7223 */ /* 0x000fc6000000001d */
[----:B------:R-:W5:Y:S01]  /*0410*/  LDG.E R5, desc[UR4][R14.64] ;  /* 0x000000040e057981 */ /* 0x000f62000c1e1900 */
[----:B------:R-:W-:-:S04]  /*0420*/  IMAD.WIDE R20, R6, 0x4, R14 ;  /* 0x0000000406147825 */ /* 0x000fc800078e020e */
[----:B------:R-:W-:Y:S01]  /*0430*/  FFMA R26, R23, R8, R26 ;  /* 0x00000008171a7223 */ /* 0x000fe2000000001a */
[----:B------:R-:W5:Y:S04]  /*0440*/  LDG.E R10, desc[UR4][R12.64+0x38] ;  /* 0x000038040c0a7981 */ /* 0x000f68000c1e1900 */
[----:B------:R0:W5:Y:S04]  /*0450*/  LDG.E R8, desc[UR4][R20.64] ;  /* 0x0000000414087981 */ /* 0x000168000c1e1900 */
[----:B------:R-:W5:Y:S01]  /*0460*/  LDG.E R23, desc[UR4][R12.64+0x3c] ;  /* 0x00003c040c177981 */ /* 0x000f62000c1e1900 */
[----:B0-----:R-:W-:-:S04]  /*0470*/  IMAD.WIDE R20, R6, 0x4, R20 ;  /* 0x0000000406147825 */ /* 0x001fc800078e0214 */
[----:B------:R-:W-:-:S04]  /*0480*/  IMAD.WIDE R24, R6, 0x4, R20 ;  /* 0x0000000406187825 */ /* 0x000fc800078e0214 */
[----:B------:R-:W-:-:S04]  /*0490*/  IMAD.WIDE R14, R6, 0x4, R24 ;  /* 0x00000004060e7825 */ /* 0x000fc800078e0218 */
[----:B--2---:R-:W-:Y:S02]  /*04a0*/  FFMA R29, R11, R22, R26 ;  /* 0x000000160b1d7223 */ /* 0x004fe4000000001a */
[----:B------:R-:W2:Y:S04]  /*04b0*/  LDG.E R22, desc[UR4][R12.64+0x40] ;  /* 0x000040040c167981 */ /* 0x000ea8000c1e1900 */
[----:B------:R-:W2:Y:S01]  /*04c0*/  LDG.E R11, desc[UR4][R20.64] ;  /* 0x00000004140b7981 */ /* 0x000ea2000c1e1900 */
[----:B---3--:R-:W-:-:S03]  /*04d0*/  FFMA R26, R2, R19, R29 ;  /* 0x00000013021a7223 */ /* 0x008fc6000000001d */
[----:B------:R-:W3:Y:S04]  /*04e0*/  LDG.E R19, desc[UR4][R24.64] ;  /* 0x0000000418137981 */ /* 0x000ee8000c1e1900 */
[----:B------:R-:W3:Y:S01]  /*04f0*/  LDG.E R2, desc[UR4][R12.64+0x44] ;  /* 0x000044040c027981 */ /* 0x000ee2000c1e1900 */
[----:B----4-:R-:W-:-:S03]  /*0500*/  FFMA R29, R3, R0, R26 ;  /* 0x00000000031d7223 */ /* 0x010fc6000000001a */
[----:B------:R-:W4:Y:S04]  /*0510*/  LDG.E R24, desc[UR4][R12.64+0x50] ;  /* 0x000050040c187981 */ /* 0x000f28000c1e1900 */
[----:B------:R0:W4:Y:S04]  /*0520*/  LDG.E R0, desc[UR4][R14.64] ;  /* 0x000000040e007981 */ /* 0x000128000c1e1900 */
[----:B------:R-:W4:Y:S01]  /*0530*/  LDG.E R3, desc[UR4][R12.64+0x48] ;  /* 0x000048040c037981 */ /* 0x000f22000c1e1900 */
[----:B0-----:R-:W-:-:S04]  /*0540*/  IMAD.WIDE R14, R6, 0x4, R14 ;  /* 0x00000004060e7825 */ /* 0x001fc800078e020e */
[----:B-----5:R-:W-:Y:S02]  /*0550*/  FFMA R26, R18, R9, R29 ;  /* 0x00000009121a7223 */ /* 0x020fe4000000001d */
[----:B------:R-:W5:Y:S01]  /*0560*/  LDG.E R18, desc[UR4][R12.64+0x4c] ;  /* 0x00004c040c127981 */ /* 0x000f62000c1e1900 */
[----:B------:R-:W-:-:S03]  /*0570*/  IMAD.WIDE R20, R6, 0x4, R14 ;  /* 0x0000000406147825 */ /* 0x000fc600078e020e */
[----:B------:R-:W5:Y:S04]  /*0580*/  LDG.E R9, desc[UR4][R14.64] ;  /* 0x000000040e097981 */ /* 0x000f68000c1e1900 */
[----:B------:R0:W5:Y:S01]  /*0590*/  LDG.E R25, desc[UR4][R20.64] ;  /* 0x0000000414197981 */ /* 0x000162000c1e1900 */
[----:B------:R-:W-:-:S03]  /*05a0*/  FFMA R28, R27, R28, R26 ;  /* 0x0000001c1b1c7223 */ /* 0x000fc6000000001a */
[----:B------:R-:W5:Y:S01]  /*05b0*/  LDG.E R26, desc[UR4][R12.64+0x54] ;  /* 0x000054040c1a7981 */ /* 0x000f62000c1e1900 */
[----:B0-----:R-:W-:-:S05]  /*05c0*/  IMAD.WIDE R20, R6, 0x4, R20 ;  /* 0x0000000406147825 */ /* 0x001fca00078e0214 */
[----:B------:R0:W5:Y:S01]  /*05d0*/  LDG.E R27, desc[UR4][R20.64] ;  /* 0x00000004141b7981 */ /* 0x000162000c1e1900 */
[----:B------:R-:W-:-:S04]  /*05e0*/  IMAD.WIDE R14, R6, 0x4, R20 ;  /* 0x00000004060e7825 */ /* 0x000fc800078e0214 */
[----:B------:R-:W-:Y:S01]  /*05f0*/  FFMA R29, R17, R16, R28 ;  /* 0x00000010111d7223 */ /* 0x000fe2000000001c */
[----:B------:R-:W-:-:S04]  /*0600*/  IMAD.WIDE R16, R6, 0x4, R14 ;  /* 0x0000000406107825 */ /* 0x000fc800078e020e */
[----:B------:R-:W-:Y:S01]  /*0610*/  FFMA R10, R10, R5, R29 ;  /* 0x000000050a0a7223 */ /* 0x000fe2000000001d */
[----:B------:R-:W5:Y:S01]  /*0620*/  LDG.E R14, desc[UR4][R14.64] ;  /* 0x000000040e0e7981 */ /* 0x000f62000c1e1900 */
[----:B------:R-:W-:-:S04]  /*0630*/  IMAD.WIDE R28, R6, 0x4, R16 ;  /* 0x00000004061c7825 */ /* 0x000fc800078e0210 */
[----:B------:R-:W-:Y:S01]  /*0640*/  FFMA R5, R23, R8, R10 ;  /* 0x0000000817057223 */ /* 0x000fe2000000000a */
[----:B------:R-:W5:Y:S01]  /*0650*/  LDG.E R16, desc[UR4][R16.64] ;  /* 0x0000000410107981 */ /* 0x000f62000c1e1900 */
[----:B0-----:R-:W-:-:S03]  /*0660*/  IMAD.WIDE R20, R6, 0x4, R28 ;  /* 0x0000000406147825 */ /* 0x001fc600078e021c */
[----:B------:R-:W5:Y:S04]  /*0670*/  LDG.E R8, desc[UR4][R12.64+0x58] ;  /* 0x000058040c087981 */ /* 0x000f68000c1e1900 */
[----:B------:R5:W5:Y:S04]  /*0680*/  LDG.E R28, desc[UR4][R28.64] ;  /* 0x000000041c1c7981 */ /* 0x000b68000c1e1900 */
[----:B------:R-:W5:Y:S01]  /*0690*/  LDG.E R17, desc[UR4][R12.64+0x64] ;  /* 0x000064040c117981 */ /* 0x000f62000c1e1900 */
[----:B--2---:R-:W-:Y:S01]  /*06a0*/  FFMA R5, R22, R11, R5 ;  /* 0x0000000b16057223 */ /* 0x004fe20000000005 */
[----:B------:R-:W-:-:S02]  /*06b0*/  IMAD.WIDE R10, R6, 0x4, R20 ;  /* 0x00000004060a7825 */ /* 0x000fc400078e0214 */
[----:B------:R-:W2:Y:S02]  /*06c0*/  LDG.E R20, desc[UR4][R20.64] ;  /* 0x0000000414147981 */ /* 0x000ea4000c1e1900 */
[----:B---3--:R-:W-:Y:S02]  /*06d0*/  FFMA R2, R2, R19, R5 ;  /* 0x0000001302027223 */ /* 0x008fe40000000005 */
[----:B------:R-:W3:Y:S01]  /*06e0*/  LDG.E R5, desc[UR4][R12.64+0x5c] ;  /* 0x00005c040c057981 */ /* 0x000ee2000c1e1900 */
[----:B------:R-:W-:-:S03]  /*06f0*/  IMAD.WIDE R22, R6, 0x4, R10 ;  /* 0x0000000406167825 */ /* 0x000fc600078e020a */
[----:B------:R-:W2:Y:S04]  /*0700*/  LDG.E R10, desc[UR4][R10.64] ;  /* 0x000000040a0a7981 */ /* 0x000ea8000c1e1900 */
[----:B------:R0:W2:Y:S04]  /*0710*/  LDG.E R15, desc[UR4][R22.64] ;  /* 0x00000004160f7981 */ /* 0x0000a8000c1e1900 */
[----:B------:R-:W2:Y:S01]  /*0720*/  LDG.E R21, desc[UR4][R12.64+0x6c] ;  /* 0x00006c040c157981 */ /* 0x000ea2000c1e1900 */
[----:B----4-:R-:W-:-:S03]  /*0730*/  FFMA R19, R3, R0, R2 ;  /* 0x0000000003137223 */ /* 0x010fc60000000002 */
[----:B------:R-:W4:Y:S01]  /*0740*/  LDG.E R0, desc[UR4][R12.64+0x60] ;  /* 0x000060040c007981 */ /* 0x000f22000c1e1900 */
[----:B------:R-:W-:-:S04]  /*0750*/  IMAD.WIDE R2, R6, 0x4, R22 ;  /* 0x0000000406027825 */ /* 0x000fc800078e0216 */
[----:B-----5:R-:W-:Y:S02]  /*0760*/  FFMA R29, R18, R9, R19 ;  /* 0x00000009121d7223 */ /* 0x020fe40000000013 */
[----:B------:R-:W5:Y:S01]  /*0770*/  LDG.E R9, desc[UR4][R12.64+0x68] ;  /* 0x000068040c097981 */ /* 0x000f62000c1e1900 */
[----:B------:R-:W-:-:S04]  /*0780*/  IMAD.WIDE R18, R6, 0x4, R2 ;  /* 0x0000000406127825 */ /* 0x000fc800078e0202 */
[----:B------:R-:W-:Y:S01]  /*0790*/  FFMA R29, R24, R25, R29 ;  /* 0x00000019181d7223 */ /* 0x000fe2000000001d */
[----:B------:R-:W5:Y:S01]  /*07a0*/  LDG.E R2, desc[UR4][R2.64] ;  /* 0x0000000402027981 */ /* 0x000f62000c1e1900 */
[----:B------:R-:W-:-:S03]  /*07b0*/  IMAD.WIDE R24, R6, 0x4, R18 ;  /* 0x0000000406187825 */ /* 0x000fc600078e0212 */
[----:B------:R-:W5:Y:S04]  /*07c0*/  LDG.E R18, desc[UR4][R18.64] ;  /* 0x0000000412127981 */ /* 0x000f68000c1e1900 */
[----:B------:R-:W5:Y:S01]  /*07d0*/  LDG.E R3, desc[UR4][R12.64+0x74] ;  /* 0x000074040c037981 */ /* 0x000f62000c1e1900 */
[----:B------:R-:W-:Y:S01]  /*07e0*/  FFMA R27, R26, R27, R29 ;  /* 0x0000001b1a1b7223 */ /* 0x000fe2000000001d */
[----:B0-----:R-:W-:Y:S02]  /*07f0*/  IMAD.WIDE R22, R6, 0x4, R24 ;  /* 0x0000000406167825 */ /* 0x001fe400078e0218 */
[----:B------:R-:W5:Y:S04]  /*0800*/  LDG.E R29, desc[UR4][R12.64+0x70] ;  /* 0x000070040c1d7981 */ /* 0x000f68000c1e1900 */
[----:B------:R-:W5:Y:S04]  /*0810*/  LDG.E R11, desc[UR4][R24.64] ;  /* 0x00000004180b7981 */ /* 0x000f68000c1e1900 */
[----:B------:R-:W5:Y:S04]  /*0820*/  LDG.E R22, desc[UR4][R22.64] ;  /* 0x0000000416167981 */ /* 0x000f68000c1e1900 */
[----:B------:R-:W5:Y:S04]  /*0830*/  LDG.E R19, desc[UR4][R12.64+0x7c] ;  /* 0x00007c040c137981 */ /* 0x000f68000c1e1900 */
[----:B------:R-:W5:Y:S01]  /*0840*/  LDG.E R24, desc[UR4][R12.64+0x78] ;  /* 0x000078040c187981 */ /* 0x000f62000c1e1900 */
[----:B------:R-:W-:-:S02]  /*0850*/  FFMA R8, R8, R14, R27 ;  /* 0x0000000e08087223 */ /* 0x000fc4000000001b */
[----:B------:R-:W0:Y:S01]  /*0860*/  LDC.64 R26, c[0x0][0x390] ;  /* 0x0000e400ff1a7b82 */ /* 0x000e220000000a00 */
[----:B------:R-:W-:-:S04]  /*0870*/  IMAD R7, R7, R6, R4 ;  /* 0x0000000607077224 */ /* 0x000fc800078e0204 */
[----:B0-----:R-:W-:-:S04]  /*0880*/  IMAD.WIDE R26, R7, 0x4, R26 ;  /* 0x00000004071a7825 */ /* 0x001fc800078e021a */
[----:B---3--:R-:W-:-:S04]  /*0890*/  FFMA R5, R5, R16, R8 ;  /* 0x0000001005057223 */ /* 0x008fc80000000008 */
[----:B----4-:R-:W-:-:S04]  /*08a0*/  FFMA R0, R0, R28, R5 ;  /* 0x0000001c00007223 */ /* 0x010fc80000000005 */
[----:B--2---:R-:W-:-:S04]  /*08b0*/  FFMA R0, R17, R20, R0 ;  /* 0x0000001411007223 */ /* 0x004fc80000000000 */
[----:B-----5:R-:W-:-:S04]  /*08c0*/  FFMA R0, R9, R10, R0 ;  /* 0x0000000a09007223 */ /* 0x020fc80000000000 */
[----:B------:R-:W-:-:S04]  /*08d0*/  FFMA R0, R21, R15, R0 ;  /* 0x0000000f15007223 */ /* 0x000fc80000000000 */
[----:B------:R-:W-:-:S04]  /*08e0*/  FFMA R0, R29, R2, R0 ;  /* 0x000000021d007223 */ /* 0x000fc80000000000 */
[----:B------:R-:W-:-:S04]  /*08f0*/  FFMA R3, R3, R18, R0 ;  /* 0x0000001203037223 */ /* 0x000fc80000000000 */
[----:B------:R-:W-:-:S04]  /*0900*/  FFMA R24, R24, R11, R3 ;  /* 0x0000000b18187223 */ /* 0x000fc80000000003 */
[----:B------:R-:W-:-:S05]  /*0910*/  FFMA R19, R19, R22, R24 ;  /* 0x0000001613137223 */ /* 0x000fca0000000018 */
[----:B------:R-:W-:Y:S01]  /*0920*/  STG.E desc[UR4][R26.64], R19 ;  /* 0x000000131a007986 */ /* 0x000fe2000c101904 */
[----:B------:R-:W-:Y:S05]  /*0930*/  EXIT ;  /* 0x000000000000794d */ /* 0x000fea0003800000 */
.L_x_2:
        /* <DEDUP_REMOVED lines=12> */
.L_x_5:


//--------------------- .nv.shared._Z16sharedABMultiplyPfS_S_i --------------------------
	.section	.nv.shared._Z16sharedABMultiplyPfS_S_i,"aw",@nobits
	.sectionflags	@""
	.align	4
.nv.shared._Z16sharedABMultiplyPfS_S_i:
	.zero		9216


//--------------------- .nv.shared.reserved.0     --------------------------
	.section	.nv.shared.reserved.0,"aw",@nobits
	.weak		__nv_reservedSMEM_offset_0_alias
	.size		__nv_reservedSMEM_offset_0_alias, 0, 64
	.other		__nv_reservedSMEM_offset_0_alias,@"STO_CUDA_RESERVED_SHARED STV_DEFAULT"
__nv_reservedSMEM_offset_0_alias:
	.zero		0
	.zero		64


//--------------------- .nv.shared._Z17coalescedMultiplyPfS_S_i --------------------------
	.section	.nv.shared._Z17coalescedMultiplyPfS_S_i,"aw",@nobits
	.sectionflags	@""
	.align	4
.nv.shared._Z17coalescedMultiplyPfS_S_i:
	.zero		5120


//--------------------- .nv.constant0._Z16sharedABMultiplyPfS_S_i --------------------------
	.section	.nv.constant0._Z16sharedABMultiplyPfS_S_i,"a",@progbits
	.sectionflags	@""
	.align	4
.nv.constant0._Z16sharedABMultiplyPfS_S_i:
	.zero		924


//--------------------- .nv.constant0._Z17coalescedMultiplyPfS_S_i --------------------------
	.section	.nv.constant0._Z17coalescedMultiplyPfS_S_i,"a",@progbits
	.sectionflags	@""
	.align	4
.nv.constant0._Z17coalescedMultiplyPfS_S_i:
	.zero		924


//--------------------- .nv.constant0._Z14simpleMultiplyPfS_S_i --------------------------
	.section	.nv.constant0._Z14simpleMultiplyPfS_S_i,"a",@progbits
	.sectionflags	@""
	.align	4
.nv.constant0._Z14simpleMultiplyPfS_S_i:
	.zero		924


//--------------------- SYMBOLS --------------------------

	.type		.nv.reservedSmem.offset0,@object
	.size		.nv.reservedSmem.offset0,0x4
	.type		.nv.reservedSmem.cap,@object
	.size		.nv.reservedSmem.cap,0x4
